def matmul_kernel(
    a_ptr,
    b_ptr,
    c_ptr,
    M,
    N,
    K,
    stride_am,
    stride_ak,
    stride_bk,
    stride_bn,
    stride_cm,
    stride_cn,
    BLOCK_M: tl.constexpr,
    BLOCK_N: tl.constexpr,
    BLOCK_K: tl.constexpr,
    GROUP_M: tl.constexpr,
):
    pid = tl.program_id(axis=0)
    num_pid_m = tl.cdiv(M, BLOCK_M)
    num_pid_n = tl.cdiv(N, BLOCK_N)
    num_pid_in_group = GROUP_M * num_pid_n
    group_id = pid // num_pid_in_group
    first_pid_m = group_id * GROUP_M
    group_size_m = min(num_pid_m - first_pid_m, GROUP_M)
    pid_m = first_pid_m + ((pid % num_pid_in_group) % group_size_m)
    pid_n = (pid % num_pid_in_group) // group_size_m

    offs_am = (pid_m * BLOCK_M + tl.arange(0, BLOCK_M)) % M
    offs_bn = (pid_n * BLOCK_N + tl.arange(0, BLOCK_N)) % N
    offs_k = tl.arange(0, BLOCK_K)
    a_ptrs = a_ptr + offs_am[:, None] * stride_am + offs_k[None, :] * stride_ak
    b_ptrs = b_ptr + offs_k[:, None] * stride_bk + offs_bn[None, :] * stride_bn

    acc = tl.zeros((BLOCK_M, BLOCK_N), dtype=tl.float32)
    for kk in range(0, tl.cdiv(K, BLOCK_K)):
        a = tl.load(a_ptrs, mask=offs_k[None, :] < K - kk * BLOCK_K, other=0.0)
        b = tl.load(b_ptrs, mask=offs_k[:, None] < K - kk * BLOCK_K, other=0.0)
        acc = tl.dot(a, b, acc)
        a_ptrs += BLOCK_K * stride_ak
        b_ptrs += BLOCK_K * stride_bk

    c = acc.to(c_ptr.dtype.element_ty)
    offs_cm = pid_m * BLOCK_M + tl.arange(0, BLOCK_M)
    offs_cn = pid_n * BLOCK_N + tl.arange(0, BLOCK_N)
    c_ptrs = c_ptr + offs_cm[:, None] * stride_cm + offs_cn[None, :] * stride_cn
    mask = (offs_cm[:, None] < M) & (offs_cn[None, :] < N)
    tl.store(c_ptrs, c, mask=mask)

# config = {"BLOCK_K": 32, "BLOCK_M": 64, "BLOCK_N": 128, "GROUP_M": 8, "arch": "sm_90", "dtype": "fp16", "num_ctas": 1, "num_stages": 3, "num_warps": 2}
# arch = sm_90


// ===== COMPILED SASS (sm_90a) =====

	.target	sm_90a

	.elftype	@"ET_EXEC"


//--------------------- .note.nv.tkinfo           --------------------------
	.section	.note.nv.tkinfo,"",@"SHT_NOTE"
	.sectionflags	@"SHF_NOTE_NV_TKINFO"
	.tkinfo
        /*0018*/ 	.word	0x00000002
        /*0030*/ 	.string	""
        /*0030*/ 	.string	"ptxas"
        /*0030*/ 	.string	"Cuda compilation tools, release 13.0, V13.0.88"
        /*0030*/ 	.string	"Build cuda_13.0.r13.0/compiler.36424714_0"
        /*0030*/ 	.string	"-v  -suppress-debug-info  -lineinfo  -arch sm_90a "



//--------------------- .note.nv.cuinfo           --------------------------
	.section	.note.nv.cuinfo,"",@"SHT_NOTE"
	.sectionflags	@"SHF_NOTE_NV_CUINFO"
        /*0018*/ 	.short	0x0002
        /*001a*/ 	.short	0x005a
        /*001c*/ 	.short	0x0082
	.zero		2


//--------------------- .nv.info                  --------------------------
	.section	.nv.info,"",@"SHT_CUDA_INFO"
	.align	4


	//----- nvinfo : EIATTR_REGCOUNT
	.align		4
        /*0000*/ 	.byte	0x04, 0x2f
        /*0002*/ 	.short	(.L_1 - .L_0)
	.align		4
.L_0:
        /*0004*/ 	.word	index@(matmul_kernel)
        /*0008*/ 	.word	0x000000ff


	//----- nvinfo : EIATTR_FRAME_SIZE
	.align		4
.L_1:
        /*000c*/ 	.byte	0x04, 0x11
        /*000e*/ 	.short	(.L_3 - .L_2)
	.align		4
.L_2:
        /*0010*/ 	.word	index@(matmul_kernel)
        /*0014*/ 	.word	0x000001d8


	//----- nvinfo : EIATTR_MIN_STACK_SIZE
	.align		4
.L_3:
        /*0018*/ 	.byte	0x04, 0x12
        /*001a*/ 	.short	(.L_5 - .L_4)
	.align		4
.L_4:
        /*001c*/ 	.word	index@(matmul_kernel)
        /*0020*/ 	.word	0x000001d8
.L_5:


//--------------------- .nv.compat                --------------------------
	.section	.nv.compat,"",@"SHT_CUDA_COMPAT_INFO"
	.align	4
        /*0000*/ 	.byte	0x02, 0x09, 0x01, 0x00, 0x02, 0x02, 0x01, 0x00, 0x02, 0x05, 0x05, 0x00, 0x03, 0x07, 0x01, 0x01
        /*0010*/ 	.byte	0x02, 0x03, 0x00, 0x00, 0x02, 0x06, 0x01, 0x00, 0x04, 0x0b, 0x08, 0x00, 0x00, 0x00, 0x00, 0x00
        /*0020*/ 	.byte	0x00, 0x00, 0x00, 0x00


//--------------------- .nv.info.matmul_kernel    --------------------------
	.section	.nv.info.matmul_kernel,"",@"SHT_CUDA_INFO"
	.sectionflags	@""
	.align	4


	//----- nvinfo : EIATTR_CUDA_API_VERSION
	.align		4
        /*0000*/ 	.byte	0x04, 0x37
        /*0002*/ 	.short	(.L_7 - .L_6)
.L_6:
        /*0004*/ 	.word	0x00000082


	//----- nvinfo : EIATTR_KPARAM_INFO
	.align		4
.L_7:
        /*0008*/ 	.byte	0x04, 0x17
        /*000a*/ 	.short	(.L_9 - .L_8)
.L_8:
        /*000c*/ 	.word	0x00000000
        /*0010*/ 	.short	0x000d
        /*0012*/ 	.short	0x0048
        /*0014*/ 	.byte	0x00, 0xf4, 0x21, 0x00


	//----- nvinfo : EIATTR_KPARAM_INFO
	.align		4
.L_9:
        /*0018*/ 	.byte	0x04, 0x17
        /*001a*/ 	.short	(.L_11 - .L_10)
.L_10:
        /*001c*/ 	.word	0x00000000
        /*0020*/ 	.short	0x000c
        /*0022*/ 	.short	0x0040
        /*0024*/ 	.byte	0x00, 0xf4, 0x21, 0x00


	//----- nvinfo : EIATTR_KPARAM_INFO
	.align		4
.L_11:
        /*0028*/ 	.byte	0x04, 0x17
        /*002a*/ 	.short	(.L_13 - .L_12)
.L_12:
        /*002c*/ 	.word	0x00000000
        /*0030*/ 	.short	0x000b
        /*0032*/ 	.short	0x0038
        /*0034*/ 	.byte	0x00, 0xf0, 0x11, 0x00


	//----- nvinfo : EIATTR_KPARAM_INFO
	.align		4
.L_13:
        /*0038*/ 	.byte	0x04, 0x17
        /*003a*/ 	.short	(.L_15 - .L_14)
.L_14:
        /*003c*/ 	.word	0x00000000
        /*0040*/ 	.short	0x000a
        /*0042*/ 	.short	0x0034
        /*0044*/ 	.byte	0x00, 0xf0, 0x11, 0x00


	//----- nvinfo : EIATTR_KPARAM_INFO
	.align		4
.L_15:
        /*0048*/ 	.byte	0x04, 0x17
        /*004a*/ 	.short	(.L_17 - .L_16)
.L_16:
        /*004c*/ 	.word	0x00000000
        /*0050*/ 	.short	0x0009
        /*0052*/ 	.short	0x0030
        /*0054*/ 	.byte	0x00, 0xf0, 0x11, 0x00


	//----- nvinfo : EIATTR_KPARAM_INFO
	.align		4
.L_17:
        /*0058*/ 	.byte	0x04, 0x17
        /*005a*/ 	.short	(.L_19 - .L_18)
.L_18:
        /*005c*/ 	.word	0x00000000
        /*0060*/ 	.short	0x0008
        /*0062*/ 	.short	0x002c
        /*0064*/ 	.byte	0x00, 0xf0, 0x11, 0x00


	//----- nvinfo : EIATTR_KPARAM_INFO
	.align		4
.L_19:
        /*0068*/ 	.byte	0x04, 0x17
        /*006a*/ 	.short	(.L_21 - .L_20)
.L_20:
        /*006c*/ 	.word	0x00000000
        /*0070*/ 	.short	0x0007
        /*0072*/ 	.short	0x0028
        /*0074*/ 	.byte	0x00, 0xf0, 0x11, 0x00


	//----- nvinfo : EIATTR_KPARAM_INFO
	.align		4
.L_21:
        /*0078*/ 	.byte	0x04, 0x17
        /*007a*/ 	.short	(.L_23 - .L_22)
.L_22:
        /*007c*/ 	.word	0x00000000
        /*0080*/ 	.short	0x0006
        /*0082*/ 	.short	0x0024
        /*0084*/ 	.byte	0x00, 0xf0, 0x11, 0x00


	//----- nvinfo : EIATTR_KPARAM_INFO
	.align		4
.L_23:
        /*0088*/ 	.byte	0x04, 0x17
        /*008a*/ 	.short	(.L_25 - .L_24)
.L_24:
        /*008c*/ 	.word	0x00000000
        /*0090*/ 	.short	0x0005
        /*0092*/ 	.short	0x0020
        /*0094*/ 	.byte	0x00, 0xf0, 0x11, 0x00


	//----- nvinfo : EIATTR_KPARAM_INFO
	.align		4
.L_25:
        /*0098*/ 	.byte	0x04, 0x17
        /*009a*/ 	.short	(.L_27 - .L_26)
.L_26:
        /*009c*/ 	.word	0x00000000
        /*00a0*/ 	.short	0x0004
        /*00a2*/ 	.short	0x001c
        /*00a4*/ 	.byte	0x00, 0xf0, 0x11, 0x00


	//----- nvinfo : EIATTR_KPARAM_INFO
	.align		4
.L_27:
        /*00a8*/ 	.byte	0x04, 0x17
        /*00aa*/ 	.short	(.L_29 - .L_28)
.L_28:
        /*00ac*/ 	.word	0x00000000
        /*00b0*/ 	.short	0x0003
        /*00b2*/ 	.short	0x0018
        /*00b4*/ 	.byte	0x00, 0xf0, 0x11, 0x00


	//----- nvinfo : EIATTR_KPARAM_INFO
	.align		4
.L_29:
        /*00b8*/ 	.byte	0x04, 0x17
        /*00ba*/ 	.short	(.L_31 - .L_30)
.L_30:
        /*00bc*/ 	.word	0x00000000
        /*00c0*/ 	.short	0x0002
        /*00c2*/ 	.short	0x0010
        /*00c4*/ 	.byte	0x00, 0xf4, 0x21, 0x00


	//----- nvinfo : EIATTR_KPARAM_INFO
	.align		4
.L_31:
        /*00c8*/ 	.byte	0x04, 0x17
        /*00ca*/ 	.short	(.L_33 - .L_32)
.L_32:
        /*00cc*/ 	.word	0x00000000
        /*00d0*/ 	.short	0x0001
        /*00d2*/ 	.short	0x0008
        /*00d4*/ 	.byte	0x00, 0xf4, 0x21, 0x00


	//----- nvinfo : EIATTR_KPARAM_INFO
	.align		4
.L_33:
        /*00d8*/ 	.byte	0x04, 0x17
        /*00da*/ 	.short	(.L_35 - .L_34)
.L_34:
        /*00dc*/ 	.word	0x00000000
        /*00e0*/ 	.short	0x0000
        /*00e2*/ 	.short	0x0000
        /*00e4*/ 	.byte	0x00, 0xf4, 0x21, 0x00


	//----- nvinfo : EIATTR_SPARSE_MMA_MASK
	.align		4
.L_35:
        /*00e8*/ 	.byte	0x03, 0x50
        /*00ea*/ 	.short	0x0000


	//----- nvinfo : EIATTR_MAXREG_COUNT
	.align		4
        /*00ec*/ 	.byte	0x03, 0x1b
        /*00ee*/ 	.short	0x00ff


	//----- nvinfo : EIATTR_NUM_BARRIERS
	.align		4
        /*00f0*/ 	.byte	0x02, 0x4c
        /*00f2*/ 	.byte	0x01
	.zero		1


	//----- nvinfo : EIATTR_ANNOTATIONS
	.align		4
        /*00f4*/ 	.byte	0x04, 0x55
        /*00f6*/ 	.short	(.L_37 - .L_36)


	//   ....[0]....
.L_36:
        /*00f8*/ 	.word	0x00000001
        /*00fc*/ 	.byte	0x70, 0x07, 0x00, 0x00, 0x01, 0x00, 0x00, 0x00, 0xc0, 0x43, 0x00, 0x00, 0x01, 0x00, 0x00, 0x00
        /* <DEDUP_REMOVED lines=155> */
        /*0abc*/ 	.byte	0x10, 0xa2, 0x00, 0x00


	//----- nvinfo : EIATTR_MERCURY_ISA_VERSION
	.align		4
.L_37:
        /*0ac0*/ 	.byte	0x03, 0x5f
        /*0ac2*/ 	.short	0x0101


	//----- nvinfo : EIATTR_EXIT_INSTR_OFFSETS
	.align		4
        /*0ac4*/ 	.byte	0x04, 0x1c
        /*0ac6*/ 	.short	(.L_39 - .L_38)


	//   ....[0]....
.L_38:
        /*0ac8*/ 	.word	0x0000e4a0


	//   ....[1]....
        /*0acc*/ 	.word	0x0000e4d0


	//----- nvinfo : EIATTR_REQNTID
	.align		4
.L_39:
        /*0ad0*/ 	.byte	0x04, 0x10
        /*0ad2*/ 	.short	(.L_41 - .L_40)
.L_40:
        /*0ad4*/ 	.word	0x00000040
        /*0ad8*/ 	.word	0x00000001
        /*0adc*/ 	.word	0x00000001


	//----- nvinfo : EIATTR_CBANK_PARAM_SIZE
	.align		4
.L_41:
        /*0ae0*/ 	.byte	0x03, 0x19
        /*0ae2*/ 	.short	0x0050


	//----- nvinfo : EIATTR_PARAM_CBANK
	.align		4
        /*0ae4*/ 	.byte	0x04, 0x0a
        /*0ae6*/ 	.short	(.L_43 - .L_42)
	.align		4
.L_42:
        /*0ae8*/ 	.word	index@(.nv.constant0.matmul_kernel)
        /*0aec*/ 	.short	0x0210
        /*0aee*/ 	.short	0x0050


	//----- nvinfo : EIATTR_SW_WAR
	.align		4
.L_43:
        /*0af0*/ 	.byte	0x04, 0x36
        /*0af2*/ 	.short	(.L_45 - .L_44)
.L_44:
        /*0af4*/ 	.word	0x00000008
.L_45:


//--------------------- .nv.callgraph             --------------------------
	.section	.nv.callgraph,"",@"SHT_CUDA_CALLGRAPH"
	.align	4
	.sectionentsize	8
	.align		4
        /*0000*/ 	.word	0x00000000
	.align		4
        /*0004*/ 	.word	0xffffffff
	.align		4
        /*0008*/ 	.word	0x00000000
	.align		4
        /*000c*/ 	.word	0xfffffffe
	.align		4
        /*0010*/ 	.word	0x00000000
	.align		4
        /*0014*/ 	.word	0xfffffffd
	.align		4
        /*0018*/ 	.word	0x00000000
	.align		4
        /*001c*/ 	.word	0xfffffffc


//--------------------- .text.matmul_kernel       --------------------------
	.section	.text.matmul_kernel,"ax",@progbits
	.align	128
        .global         matmul_kernel
        .type           matmul_kernel,@function
        .size           matmul_kernel,(.L_x_3 - matmul_kernel)
        .other          matmul_kernel,@"STO_CUDA_ENTRY STV_DEFAULT"
matmul_kernel:
.text.matmul_kernel:
[----:B------:R-:W0:Y:S08]  /*0000*/  LDC R1, c[0x0][0x28] ;  /* 0x00000a00ff017b82 */ /* 0x000e300000000800 */
[----:B------:R-:W1:Y:S01]  /*0010*/  LDC.64 R44, c[0x0][0x228] ;  /* 0x00008a00ff2c7b82 */ /* 0x000e620000000a00 */
[----:B------:R-:W2:Y:S01]  /*0020*/  S2R R5, SR_CTAID.X ;  /* 0x0000000000057919 */ /* 0x000ea20000002500 */
[----:B------:R-:W-:Y:S01]  /*0030*/  ULDC UR5, c[0x0][0x230] ;  /* 0x00008c0000057ab9 */ /* 0x000fe20000000800 */
[----:B0-----:R-:W-:Y:S01]  /*0040*/  VIADD R1, R1, 0xfffffe28 ;  /* 0xfffffe2801017836 */ /* 0x001fe20000000000 */
[----:B------:R-:W-:Y:S01]  /*0050*/  UIADD3 UR5, UR5, 0x1f, URZ ;  /* 0x0000001f05057890 */ /* 0x000fe2000fffe03f */
[----:B------:R-:W-:Y:S01]  /*0060*/  CS2R R144, SRZ ;  /* 0x0000000000907805 */ /* 0x000fe2000001ff00 */
[----:B------:R-:W-:Y:S01]  /*0070*/  UMOV UR6, 0x400 ;  /* 0x0000040000067882 */ /* 0x000fe20000000000 */
[----:B------:R-:W-:Y:S01]  /*0080*/  ULDC.64 UR10, c[0x0][0x208] ;  /* 0x00008200000a7ab9 */ /* 0x000fe20000000a00 */
[----:B------:R-:W0:Y:S01]  /*0090*/  S2UR UR7, SR_CgaCtaId ;  /* 0x00000000000779c3 */ /* 0x000e220000008800 */
[----:B------:R-:W-:Y:S01]  /*00a0*/  UISETP.GE.AND UP0, UPT, UR5, 0x20, UPT ;  /* 0x000000200500788c */ /* 0x000fe2000bf06270 */
[----:B------:R-:W-:-:S02]  /*00b0*/  CS2R R146, SRZ ;  /* 0x0000000000927805 */ /* 0x000fc4000001ff00 */
[----:B------:R-:W-:Y:S02]  /*00c0*/  CS2R R28, SRZ ;  /* 0x00000000001c7805 */ /* 0x000fe4000001ff00 */
[----:B------:R-:W-:Y:S02]  /*00d0*/  CS2R R30, SRZ ;  /* 0x00000000001e7805 */ /* 0x000fe4000001ff00 */
[----:B------:R-:W-:Y:S02]  /*00e0*/  CS2R R148, SRZ ;  /* 0x0000000000947805 */ /* 0x000fe4000001ff00 */
[----:B------:R-:W-:Y:S02]  /*00f0*/  CS2R R150, SRZ ;  /* 0x0000000000967805 */ /* 0x000fe4000001ff00 */
[----:B------:R-:W-:Y:S02]  /*0100*/  CS2R R32, SRZ ;  /* 0x0000000000207805 */ /* 0x000fe4000001ff00 */
[----:B------:R-:W-:-:S02]  /*0110*/  CS2R R34, SRZ ;  /* 0x0000000000227805 */ /* 0x000fc4000001ff00 */
[----:B------:R-:W-:Y:S02]  /*0120*/  CS2R R152, SRZ ;  /* 0x0000000000987805 */ /* 0x000fe4000001ff00 */
[----:B------:R-:W-:Y:S02]  /*0130*/  CS2R R154, SRZ ;  /* 0x00000000009a7805 */ /* 0x000fe4000001ff00 */
[----:B------:R-:W-:Y:S02]  /*0140*/  CS2R R36, SRZ ;  /* 0x0000000000247805 */ /* 0x000fe4000001ff00 */
[----:B------:R-:W-:Y:S02]  /*0150*/  CS2R R38, SRZ ;  /* 0x0000000000267805 */ /* 0x000fe4000001ff00 */
[----:B------:R-:W-:Y:S02]  /*0160*/  CS2R R120, SRZ ;  /* 0x0000000000787805 */ /* 0x000fe4000001ff00 */
[----:B------:R-:W-:-:S02]  /*0170*/  CS2R R122, SRZ ;  /* 0x00000000007a7805 */ /* 0x000fc4000001ff00 */
[----:B------:R-:W-:Y:S01]  /*0180*/  CS2R R104, SRZ ;  /* 0x0000000000687805 */ /* 0x000fe2000001ff00 */
[----:B-1----:R-:W-:Y:S01]  /*0190*/  VIADD R0, R45, 0x7f ;  /* 0x0000007f2d007836 */ /* 0x002fe20000000000 */
[----:B------:R-:W-:Y:S02]  /*01a0*/  CS2R R106, SRZ ;  /* 0x00000000006a7805 */ /* 0x000fe4000001ff00 */
[----:B------:R-:W-:Y:S02]  /*01b0*/  CS2R R116, SRZ ;  /* 0x0000000000747805 */ /* 0x000fe4000001ff00 */
[----:B------:R-:W-:Y:S02]  /*01c0*/  CS2R R118, SRZ ;  /* 0x0000000000767805 */ /* 0x000fe4000001ff00 */
[----:B------:R-:W-:Y:S02]  /*01d0*/  CS2R R140, SRZ ;  /* 0x00000000008c7805 */ /* 0x000fe4000001ff00 */
[----:B------:R-:W-:-:S02]  /*01e0*/  SHF.R.S32.HI R3, RZ, 0x1f, R0 ;  /* 0x0000001fff037819 */ /* 0x000fc40000011400 */
[----:B------:R-:W-:Y:S02]  /*01f0*/  CS2R R142, SRZ ;  /* 0x00000000008e7805 */ /* 0x000fe4000001ff00 */
[----:B------:R-:W-:Y:S01]  /*0200*/  CS2R R40, SRZ ;  /* 0x0000000000287805 */ /* 0x000fe2000001ff00 */
[----:B0-----:R-:W-:Y:S01]  /*0210*/  ULEA UR6, UR7, UR6, 0x18 ;  /* 0x0000000607067291 */ /* 0x001fe2000f8ec03f */
[----:B------:R-:W-:Y:S02]  /*0220*/  LEA.HI R3, R3, R0, RZ, 0x7 ;  /* 0x0000000003037211 */ /* 0x000fe400078f38ff */
[----:B------:R-:W-:Y:S02]  /*0230*/  CS2R R42, SRZ ;  /* 0x00000000002a7805 */ /* 0x000fe4000001ff00 */
[----:B--2---:R-:W-:Y:S02]  /*0240*/  IABS R8, R5 ;  /* 0x0000000500087213 */ /* 0x004fe40000000000 */
[----:B------:R-:W-:-:S02]  /*0250*/  CS2R R176, SRZ ;  /* 0x0000000000b07805 */ /* 0x000fc4000001ff00 */
[----:B------:R-:W-:Y:S02]  /*0260*/  SHF.R.S32.HI R3, RZ, 0x7, R3 ;  /* 0x00000007ff037819 */ /* 0x000fe40000011403 */
[----:B------:R-:W-:Y:S02]  /*0270*/  CS2R R178, SRZ ;  /* 0x0000000000b27805 */ /* 0x000fe4000001ff00 */
[----:B------:R-:W-:Y:S02]  /*0280*/  CS2R R64, SRZ ;  /* 0x0000000000407805 */ /* 0x000fe4000001ff00 */
[----:B------:R-:W-:Y:S02]  /*0290*/  CS2R R66, SRZ ;  /* 0x0000000000427805 */ /* 0x000fe4000001ff00 */
[----:B------:R-:W-:Y:S01]  /*02a0*/  CS2R R168, SRZ ;  /* 0x0000000000a87805 */ /* 0x000fe2000001ff00 */
[----:B------:R-:W-:Y:S01]  /*02b0*/  IMAD.SHL.U32 R4, R3, 0x8, RZ ;  /* 0x0000000803047824 */ /* 0x000fe200078e00ff */
[----:B------:R-:W-:-:S02]  /*02c0*/  CS2R R170, SRZ ;  /* 0x0000000000aa7805 */ /* 0x000fc4000001ff00 */
[----:B------:R-:W-:Y:S02]  /*02d0*/  CS2R R68, SRZ ;  /* 0x0000000000447805 */ /* 0x000fe4000001ff00 */
[----:B------:R-:W-:Y:S02]  /*02e0*/  CS2R R70, SRZ ;  /* 0x0000000000467805 */ /* 0x000fe4000001ff00 */
[----:B------:R-:W-:Y:S02]  /*02f0*/  CS2R R52, SRZ ;  /* 0x0000000000347805 */ /* 0x000fe4000001ff00 */
[-C--:B------:R-:W-:Y:S02]  /*0300*/  IABS R7, R4.reuse ;  /* 0x0000000400077213 */ /* 0x080fe40000000000 */
[----:B------:R-:W-:Y:S02]  /*0310*/  CS2R R54, SRZ ;  /* 0x0000000000367805 */ /* 0x000fe4000001ff00 */
[----:B------:R-:W-:Y:S01]  /*0320*/  IABS R10, R4 ;  /* 0x00000004000a7213 */ /* 0x000fe20000000000 */
[----:B------:R-:W0:Y:S08]  /*0330*/  I2F.RP R0, R7 ;  /* 0x0000000700007306 */ /* 0x000e300000209400 */
[----:B0-----:R-:W0:Y:S02]  /*0340*/  MUFU.RCP R0, R0 ;  /* 0x0000000000007308 */ /* 0x001e240000001000 */
[----:B0-----:R-:W-:-:S02]  /*0350*/  VIADD R2, R0, 0xffffffe ;  /* 0x0ffffffe00027836 */ /* 0x001fc40000000000 */
[----:B------:R-:W-:-:S04]  /*0360*/  IMAD.MOV R0, RZ, RZ, -R10 ;  /* 0x000000ffff007224 */ /* 0x000fc800078e0a0a */
[----:B------:R0:W1:Y:S02]  /*0370*/  F2I.FTZ.U32.TRUNC.NTZ R3, R2 ;  /* 0x0000000200037305 */ /* 0x000064000021f000 */
[----:B0-----:R-:W-:Y:S02]  /*0380*/  IMAD.MOV.U32 R2, RZ, RZ, RZ ;  /* 0x000000ffff027224 */ /* 0x001fe400078e00ff */
[----:B-1----:R-:W-:-:S04]  /*0390*/  IMAD.MOV R6, RZ, RZ, -R3 ;  /* 0x000000ffff067224 */ /* 0x002fc800078e0a03 */
[----:B------:R-:W-:Y:S02]  /*03a0*/  IMAD R9, R6, R7, RZ ;  /* 0x0000000706097224 */ /* 0x000fe400078e02ff */
[----:B------:R-:W-:Y:S02]  /*03b0*/  IMAD.MOV.U32 R6, RZ, RZ, R8 ;  /* 0x000000ffff067224 */ /* 0x000fe400078e0008 */
[----:B------:R-:W-:-:S06]  /*03c0*/  IMAD.HI.U32 R3, R3, R9, R2 ;  /* 0x0000000903037227 */ /* 0x000fcc00078e0002 */
[----:B------:R-:W-:-:S04]  /*03d0*/  IMAD.HI.U32 R3, R3, R6, RZ ;  /* 0x0000000603037227 */ /* 0x000fc800078e00ff */
[----:B------:R-:W-:-:S05]  /*03e0*/  IMAD R0, R3, R0, R6 ;  /* 0x0000000003007224 */ /* 0x000fca00078e0206 */
[----:B------:R-:W-:-:S13]  /*03f0*/  ISETP.GT.U32.AND P1, PT, R7, R0, PT ;  /* 0x000000000700720c */ /* 0x000fda0003f24070 */
[----:B------:R-:W-:Y:S02]  /*0400*/  @!P1 IMAD.IADD R0, R0, 0x1, -R7 ;  /* 0x0000000100009824 */ /* 0x000fe400078e0a07 */
[----:B------:R-:W-:Y:S01]  /*0410*/  @!P1 VIADD R3, R3, 0x1 ;  /* 0x0000000103039836 */ /* 0x000fe20000000000 */
[----:B------:R-:W-:Y:S02]  /*0420*/  ISETP.NE.AND P1, PT, R4, RZ, PT ;  /* 0x000000ff0400720c */ /* 0x000fe40003f25270 */
[----:B------:R-:W-:Y:S02]  /*0430*/  ISETP.GE.U32.AND P0, PT, R0, R7, PT ;  /* 0x000000070000720c */ /* 0x000fe40003f06070 */
[----:B------:R-:W-:-:S04]  /*0440*/  LOP3.LUT R0, R5, R4, RZ, 0x3c, !PT ;  /* 0x0000000405007212 */ /* 0x000fc800078e3cff */
[----:B------:R-:W-:Y:S01]  /*0450*/  ISETP.GE.AND P2, PT, R0, RZ, PT ;  /* 0x000000ff0000720c */ /* 0x000fe20003f46270 */
[----:B------:R-:W-:-:S06]  /*0460*/  VIADD R0, R44, 0x3f ;  /* 0x0000003f2c007836 */ /* 0x000fcc0000000000 */
[----:B------:R-:W-:-:S04]  /*0470*/  @P0 VIADD R3, R3, 0x1 ;  /* 0x0000000103030836 */ /* 0x000fc80000000000 */
[----:B------:R-:W-:Y:S01]  /*0480*/  IMAD.MOV.U32 R2, RZ, RZ, R3 ;  /* 0x000000ffff027224 */ /* 0x000fe200078e0003 */
[----:B------:R-:W-:-:S03]  /*0490*/  SHF.R.S32.HI R3, RZ, 0x1f, R0 ;  /* 0x0000001fff037819 */ /* 0x000fc60000011400 */
[----:B------:R-:W-:Y:S01]  /*04a0*/  @!P2 IMAD.MOV R2, RZ, RZ, -R2 ;  /* 0x000000ffff02a224 */ /* 0x000fe200078e0a02 */
[----:B------:R-:W-:Y:S02]  /*04b0*/  @!P1 LOP3.LUT R2, RZ, R4, RZ, 0x33, !PT ;  /* 0x00000004ff029212 */ /* 0x000fe400078e33ff */
[----:B------:R-:W-:-:S03]  /*04c0*/  LEA.HI R3, R3, R0, RZ, 0x6 ;  /* 0x0000000003037211 */ /* 0x000fc600078f30ff */
[----:B------:R-:W-:Y:S02]  /*04d0*/  IMAD.SHL.U32 R8, R2, 0x8, RZ ;  /* 0x0000000802087824 */ /* 0x000fe400078e00ff */
[----:B------:R-:W-:-:S03]  /*04e0*/  IMAD.MOV R2, RZ, RZ, -R2 ;  /* 0x000000ffff027224 */ /* 0x000fc600078e0a02 */
[----:B------:R-:W-:Y:S01]  /*04f0*/  LEA.HI.SX32 R3, R3, -R8, 0x1a ;  /* 0x8000000803037211 */ /* 0x000fe200078fd2ff */
[----:B------:R-:W-:-:S03]  /*0500*/  IMAD R4, R4, R2, R5 ;  /* 0x0000000204047224 */ /* 0x000fc600078e0205 */
[----:B------:R-:W-:Y:S02]  /*0510*/  VIMNMX R11, R3, 0x8, PT ;  /* 0x00000008030b7848 */ /* 0x000fe40003fe0100 */
[----:B------:R-:W-:Y:S02]  /*0520*/  IABS R9, R4 ;  /* 0x0000000400097213 */ /* 0x000fe40000000000 */
[----:B------:R-:W-:-:S04]  /*0530*/  IABS R7, R11 ;  /* 0x0000000b00077213 */ /* 0x000fc80000000000 */
[----:B------:R-:W0:Y:S08]  /*0540*/  I2F.RP R0, R7 ;  /* 0x0000000700007306 */ /* 0x000e300000209400 */
[----:B0-----:R-:W0:Y:S02]  /*0550*/  MUFU.RCP R0, R0 ;  /* 0x0000000000007308 */ /* 0x001e240000001000 */
[----:B0-----:R-:W-:-:S06]  /*0560*/  VIADD R3, R0, 0xffffffe ;  /* 0x0ffffffe00037836 */ /* 0x001fcc0000000000 */
[----:B------:R-:W0:Y:S02]  /*0570*/  F2I.FTZ.U32.TRUNC.NTZ R3, R3 ;  /* 0x0000000300037305 */ /* 0x000e24000021f000 */
[----:B0-----:R-:W-:-:S04]  /*0580*/  IMAD.MOV R6, RZ, RZ, -R3 ;  /* 0x000000ffff067224 */ /* 0x001fc800078e0a03 */
[----:B------:R-:W-:Y:S01]  /*0590*/  IMAD.MOV.U32 R2, RZ, RZ, R6 ;  /* 0x000000ffff027224 */ /* 0x000fe200078e0006 */
[----:B------:R-:W-:-:S03]  /*05a0*/  IABS R6, R11 ;  /* 0x0000000b00067213 */ /* 0x000fc60000000000 */
[----:B------:R-:W-:Y:S02]  /*05b0*/  IMAD R5, R2, R7, RZ ;  /* 0x0000000702057224 */ /* 0x000fe400078e02ff */
[----:B------:R-:W-:-:S04]  /*05c0*/  IMAD.MOV.U32 R2, RZ, RZ, RZ ;  /* 0x000000ffff027224 */ /* 0x000fc800078e00ff */
[----:B------:R-:W-:-:S04]  /*05d0*/  IMAD.HI.U32 R2, R3, R5, R2 ;  /* 0x0000000503027227 */ /* 0x000fc800078e0002 */
[----:B------:R-:W-:Y:S02]  /*05e0*/  IMAD.MOV R3, RZ, RZ, -R6 ;  /* 0x000000ffff037224 */ /* 0x000fe400078e0a06 */
[----:B------:R-:W-:-:S04]  /*05f0*/  IMAD.HI.U32 R0, R2, R9, RZ ;  /* 0x0000000902007227 */ /* 0x000fc800078e00ff */
[----:B------:R-:W-:Y:S01]  /*0600*/  IMAD R2, R0, R3, R9 ;  /* 0x0000000300027224 */ /* 0x000fe200078e0209 */
[----:B------:R-:W-:-:S04]  /*0610*/  LOP3.LUT R3, R4, R11, RZ, 0x3c, !PT ;  /* 0x0000000b04037212 */ /* 0x000fc800078e3cff */
[----:B------:R-:W-:Y:S02]  /*0620*/  ISETP.GT.U32.AND P1, PT, R7, R2, PT ;  /* 0x000000020700720c */ /* 0x000fe40003f24070 */
[----:B------:R-:W-:-:S11]  /*0630*/  ISETP.GE.AND P2, PT, R3, RZ, PT ;  /* 0x000000ff0300720c */ /* 0x000fd60003f46270 */
[----:B------:R-:W-:Y:S02]  /*0640*/  @!P1 IMAD.IADD R2, R2, 0x1, -R7 ;  /* 0x0000000102029824 */ /* 0x000fe400078e0a07 */
[----:B------:R-:W-:Y:S01]  /*0650*/  @!P1 VIADD R0, R0, 0x1 ;  /* 0x0000000100009836 */ /* 0x000fe20000000000 */
[----:B------:R-:W-:Y:S02]  /*0660*/  ISETP.NE.AND P1, PT, R11, RZ, PT ;  /* 0x000000ff0b00720c */ /* 0x000fe40003f25270 */
[----:B------:R-:W-:Y:S02]  /*0670*/  ISETP.GE.U32.AND P0, PT, R2, R7, PT ;  /* 0x000000070200720c */ /* 0x000fe40003f06070 */
[----:B------:R-:W0:Y:S11]  /*0680*/  S2R R2, SR_TID.X ;  /* 0x0000000000027919 */ /* 0x000e360000002100 */
[----:B------:R-:W-:Y:S01]  /*0690*/  @P0 VIADD R0, R0, 0x1 ;  /* 0x0000000100000836 */ /* 0x000fe20000000000 */
[----:B------:R-:W-:-:S03]  /*06a0*/  PLOP3.LUT P0, PT, PT, PT, UP0, 0x80, 0x0 ;  /* 0x000000000000781c */ /* 0x000fc60003f0f008 */
[----:B------:R-:W-:-:S04]  /*06b0*/  IMAD.MOV.U32 R6, RZ, RZ, R0 ;  /* 0x000000ffff067224 */ /* 0x000fc800078e0000 */
[----:B------:R-:W-:Y:S01]  /*06c0*/  @!P2 IMAD.MOV R6, RZ, RZ, -R6 ;  /* 0x000000ffff06a224 */ /* 0x000fe200078e0a06 */
[----:B------:R-:W-:-:S05]  /*06d0*/  @!P1 LOP3.LUT R6, RZ, R11, RZ, 0x33, !PT ;  /* 0x0000000bff069212 */ /* 0x000fca00078e33ff */
[----:B------:R-:W-:Y:S02]  /*06e0*/  IMAD.MOV R0, RZ, RZ, -R6 ;  /* 0x000000ffff007224 */ /* 0x000fe400078e0a06 */
[----:B------:R-:W-:Y:S02]  /*06f0*/  IMAD.SHL.U32 R6, R6, 0x80, RZ ;  /* 0x0000008006067824 */ /* 0x000fe400078e00ff */
[----:B------:R-:W-:Y:S01]  /*0700*/  IMAD R0, R11, R0, R4 ;  /* 0x000000000b007224 */ /* 0x000fe200078e0204 */
[C---:B0-----:R-:W-:Y:S02]  /*0710*/  LOP3.LUT R3, R2.reuse, 0x20, RZ, 0xc0, !PT ;  /* 0x0000002002037812 */ /* 0x041fe400078ec0ff */
[----:B------:R-:W-:Y:S02]  /*0720*/  LOP3.LUT R12, R2, 0x3f, RZ, 0xc0, !PT ;  /* 0x0000003f020c7812 */ /* 0x000fe400078ec0ff */
[----:B------:R-:W-:Y:S01]  /*0730*/  R2UR UR4, R3 ;  /* 0x00000000030472ca */ /* 0x000fe200000e0000 */
[----:B------:R-:W-:Y:S01]  /*0740*/  IMAD.IADD R3, R8, 0x1, R0 ;  /* 0x0000000108037824 */ /* 0x000fe200078e0200 */
[----:B------:R-:W-:-:S03]  /*0750*/  LOP3.LUT R0, R2, 0x1f, RZ, 0xc0, !PT ;  /* 0x0000001f02007812 */ /* 0x000fc600078ec0ff */
[----:B------:R-:W-:-:S05]  /*0760*/  IMAD R21, R3, 0x40, R12 ;  /* 0x0000004003157824 */ /* 0x000fca00078e020c */
[----:B------:R0:W-:Y:S01]  /*0770*/  STL [R1+0x118], R21 ;  /* 0x0001181501007387 */ /* 0x0001e20000100800 */
[----:B------:R-:W-:Y:S05]  /*0780*/  @!P0 BRA `(.L_x_0) ;  /* 0x0000009800908947 */ /* 0x000fea0003800000 */
[----:B------:R-:W-:Y:S01]  /*0790*/  IABS R16, R44 ;  /* 0x0000002c00107213 */ /* 0x000fe20000000000 */
[----:B------:R-:W-:Y:S01]  /*07a0*/  IMAD.U32 R15, RZ, RZ, UR4 ;  /* 0x00000004ff0f7e24 */ /* 0x000fe2000f8e00ff */
[----:B------:R-:W-:Y:S01]  /*07b0*/  IABS R3, R45 ;  /* 0x0000002d00037213 */ /* 0x000fe20000000000 */
[----:B------:R-:W-:Y:S01]  /*07c0*/  ULDC UR7, c[0x0][0x234] ;  /* 0x00008d0000077ab9 */ /* 0x000fe20000000800 */
[----:B------:R-:W1:Y:S01]  /*07d0*/  I2F.RP R10, R16 ;  /* 0x00000010000a7306 */ /* 0x000e620000209400 */
[----:B------:R-:W-:Y:S01]  /*07e0*/  IABS R13, R21 ;  /* 0x00000015000d7213 */ /* 0x000fe20000000000 */
[----:B------:R-:W-:Y:S01]  /*07f0*/  ULDC.64 UR12, c[0x0][0x210] ;  /* 0x00008400000c7ab9 */ /* 0x000fe20000000a00 */
[----:B------:R-:W-:Y:S01]  /*0800*/  ULDC UR41, c[0x0][0x230] ;  /* 0x00008c0000297ab9 */ /* 0x000fe20000000800 */
[----:B------:R-:W-:Y:S02]  /*0810*/  CS2R R136, SRZ ;  /* 0x0000000000887805 */ /* 0x000fe4000001ff00 */
[----:B------:R-:W-:-:S02]  /*0820*/  CS2R R138, SRZ ;  /* 0x00000000008a7805 */ /* 0x000fc4000001ff00 */
[----:B------:R-:W-:Y:S02]  /*0830*/  CS2R R132, SRZ ;  /* 0x0000000000847805 */ /* 0x000fe4000001ff00 */
[----:B------:R-:W-:Y:S01]  /*0840*/  CS2R R134, SRZ ;  /* 0x0000000000867805 */ /* 0x000fe2000001ff00 */
[----:B------:R-:W2:Y:S01]  /*0850*/  I2F.RP R7, R3 ;  /* 0x0000000300077306 */ /* 0x000ea20000209400 */
[----:B------:R-:W-:Y:S02]  /*0860*/  CS2R R128, SRZ ;  /* 0x0000000000807805 */ /* 0x000fe4000001ff00 */
[----:B------:R-:W-:Y:S02]  /*0870*/  CS2R R130, SRZ ;  /* 0x0000000000827805 */ /* 0x000fe4000001ff00 */
[----:B------:R-:W-:Y:S02]  /*0880*/  CS2R R124, SRZ ;  /* 0x00000000007c7805 */ /* 0x000fe4000001ff00 */
[----:B------:R-:W-:-:S02]  /*0890*/  CS2R R126, SRZ ;  /* 0x00000000007e7805 */ /* 0x000fc4000001ff00 */
[----:B------:R-:W-:Y:S02]  /*08a0*/  CS2R R144, SRZ ;  /* 0x0000000000907805 */ /* 0x000fe4000001ff00 */
[----:B------:R-:W-:Y:S02]  /*08b0*/  CS2R R146, SRZ ;  /* 0x0000000000927805 */ /* 0x000fe4000001ff00 */
[----:B------:R-:W-:Y:S01]  /*08c0*/  CS2R R148, SRZ ;  /* 0x0000000000947805 */ /* 0x000fe2000001ff00 */
[----:B-1----:R-:W1:Y:S01]  /*08d0*/  MUFU.RCP R10, R10 ;  /* 0x0000000a000a7308 */ /* 0x002e620000001000 */
[----:B------:R-:W-:Y:S02]  /*08e0*/  CS2R R150, SRZ ;  /* 0x0000000000967805 */ /* 0x000fe4000001ff00 */
[----:B------:R-:W-:Y:S02]  /*08f0*/  CS2R R152, SRZ ;  /* 0x0000000000987805 */ /* 0x000fe4000001ff00 */
[----:B------:R-:W-:-:S02]  /*0900*/  CS2R R154, SRZ ;  /* 0x00000000009a7805 */ /* 0x000fc4000001ff00 */
[----:B------:R-:W-:Y:S02]  /*0910*/  CS2R R120, SRZ ;  /* 0x0000000000787805 */ /* 0x000fe4000001ff00 */
[----:B------:R-:W-:Y:S02]  /*0920*/  CS2R R122, SRZ ;  /* 0x00000000007a7805 */ /* 0x000fe4000001ff00 */
[----:B------:R-:W-:Y:S02]  /*0930*/  CS2R R116, SRZ ;  /* 0x0000000000747805 */ /* 0x000fe4000001ff00 */
[----:B------:R-:W-:Y:S01]  /*0940*/  CS2R R118, SRZ ;  /* 0x0000000000767805 */ /* 0x000fe2000001ff00 */
[----:B--2---:R-:W2:Y:S01]  /*0950*/  MUFU.RCP R7, R7 ;  /* 0x0000000700077308 */ /* 0x004ea20000001000 */
[----:B------:R-:W-:Y:S02]  /*0960*/  CS2R R184, SRZ ;  /* 0x0000000000b87805 */ /* 0x000fe4000001ff00 */
[----:B------:R-:W-:-:S02]  /*0970*/  CS2R R186, SRZ ;  /* 0x0000000000ba7805 */ /* 0x000fc4000001ff00 */
[----:B------:R-:W-:Y:S02]  /*0980*/  CS2R R160, SRZ ;  /* 0x0000000000a07805 */ /* 0x000fe4000001ff00 */
[----:B------:R-:W-:Y:S02]  /*0990*/  CS2R R162, SRZ ;  /* 0x0000000000a27805 */ /* 0x000fe4000001ff00 */
[----:B------:R-:W-:Y:S02]  /*09a0*/  CS2R R164, SRZ ;  /* 0x0000000000a47805 */ /* 0x000fe4000001ff00 */
[----:B------:R-:W-:Y:S02]  /*09b0*/  CS2R R166, SRZ ;  /* 0x0000000000a67805 */ /* 0x000fe4000001ff00 */
[----:B------:R-:W-:Y:S02]  /*09c0*/  CS2R R172, SRZ ;  /* 0x0000000000ac7805 */ /* 0x000fe4000001ff00 */
[----:B------:R-:W-:Y:S01]  /*09d0*/  CS2R R174, SRZ ;  /* 0x0000000000ae7805 */ /* 0x000fe2000001ff00 */
[----:B-1----:R-:W-:Y:S01]  /*09e0*/  VIADD R4, R10, 0xffffffe ;  /* 0x0ffffffe0a047836 */ /* 0x002fe20000000000 */
[----:B------:R-:W-:Y:S01]  /*09f0*/  CS2R R156, SRZ ;  /* 0x00000000009c7805 */ /* 0x000fe2000001ff00 */
[----:B------:R-:W-:Y:S01]  /*0a00*/  IMAD.SHL.U32 R10, R2, 0x8, RZ ;  /* 0x00000008020a7824 */ /* 0x000fe200078e00ff */
[----:B------:R-:W-:Y:S01]  /*0a10*/  CS2R R158, SRZ ;  /* 0x00000000009e7805 */ /* 0x000fe2000001ff00 */
[----:B------:R1:W3:Y:S01]  /*0a20*/  F2I.FTZ.U32.TRUNC.NTZ R5, R4 ;  /* 0x0000000400057305 */ /* 0x0002e2000021f000 */
[----:B------:R-:W-:-:S02]  /*0a30*/  CS2R R104, SRZ ;  /* 0x0000000000687805 */ /* 0x000fc4000001ff00 */
[----:B------:R-:W-:Y:S02]  /*0a40*/  CS2R R106, SRZ ;  /* 0x00000000006a7805 */ /* 0x000fe4000001ff00 */
[----:B------:R-:W-:Y:S01]  /*0a50*/  LOP3.LUT R10, R10, 0x30, RZ, 0xc0, !PT ;  /* 0x000000300a0a7812 */ /* 0x000fe200078ec0ff */
[----:B--2---:R-:W-:Y:S01]  /*0a60*/  VIADD R8, R7, 0xffffffe ;  /* 0x0ffffffe07087836 */ /* 0x004fe20000000000 */
[----:B------:R-:W-:Y:S02]  /*0a70*/  CS2R R140, SRZ ;  /* 0x00000000008c7805 */ /* 0x000fe4000001ff00 */
[----:B------:R-:W-:Y:S02]  /*0a80*/  CS2R R142, SRZ ;  /* 0x00000000008e7805 */ /* 0x000fe4000001ff00 */
[----:B------:R-:W-:Y:S01]  /*0a90*/  CS2R R176, SRZ ;  /* 0x0000000000b07805 */ /* 0x000fe2000001ff00 */
[----:B------:R2:W4:Y:S01]  /*0aa0*/  F2I.FTZ.U32.TRUNC.NTZ R9, R8 ;  /* 0x0000000800097305 */ /* 0x000522000021f000 */
[----:B-1----:R-:W-:Y:S01]  /*0ab0*/  IMAD.MOV.U32 R4, RZ, RZ, RZ ;  /* 0x000000ffff047224 */ /* 0x002fe200078e00ff */
[----:B------:R-:W-:-:S02]  /*0ac0*/  CS2R R178, SRZ ;  /* 0x0000000000b27805 */ /* 0x000fc4000001ff00 */
[----:B------:R-:W-:Y:S02]  /*0ad0*/  CS2R R168, SRZ ;  /* 0x0000000000a87805 */ /* 0x000fe4000001ff00 */
[----:B------:R-:W-:Y:S01]  /*0ae0*/  CS2R R170, SRZ ;  /* 0x0000000000aa7805 */ /* 0x000fe2000001ff00 */
[----:B------:R-:W-:Y:S01]  /*0af0*/  ULDC UR9, c[0x0][0x238] ;  /* 0x00008e0000097ab9 */ /* 0x000fe20000000800 */
[----:B------:R-:W-:Y:S01]  /*0b00*/  ULEA UR8, UR4, UR6, 0x4 ;  /* 0x0000000604087291 */ /* 0x000fe2000f8e203f */
[----:B---3--:R-:W-:Y:S01]  /*0b10*/  IMAD.MOV R11, RZ, RZ, -R5 ;  /* 0x000000ffff0b7224 */ /* 0x008fe200078e0a05 */
[----:B------:R-:W-:Y:S01]  /*0b20*/  USHF.L.U32 UR40, UR9, 0x5, URZ ;  /* 0x0000000509287899 */ /* 0x000fe2000800063f */
[----:B--2---:R-:W-:Y:S01]  /*0b30*/  IMAD.MOV.U32 R8, RZ, RZ, RZ ;  /* 0x000000ffff087224 */ /* 0x004fe200078e00ff */
[----:B------:R-:W-:Y:S01]  /*0b40*/  UIMAD UR14, UR9, 0x1c, URZ ;  /* 0x0000001c090e78a4 */ /* 0x000fe2000f8e023f */
[----:B------:R-:W-:Y:S01]  /*0b50*/  IMAD R11, R11, R16, RZ ;  /* 0x000000100b0b7224 */ /* 0x000fe200078e02ff */
[----:B------:R-:W-:-:S02]  /*0b60*/  UIMAD UR15, UR9, 0x1b, URZ ;  /* 0x0000001b090f78a4 */ /* 0x000fc4000f8e023f */
[----:B------:R-:W-:Y:S01]  /*0b70*/  UIMAD UR16, UR9, 0x1a, URZ ;  /* 0x0000001a091078a4 */ /* 0x000fe2000f8e023f */
[----:B------:R-:W-:Y:S01]  /*0b80*/  IMAD.HI.U32 R7, R5, R11, R4 ;  /* 0x0000000b05077227 */ /* 0x000fe200078e0004 */
[----:B------:R-:W-:Y:S01]  /*0b90*/  LEA.HI R5, R15, R6, RZ, 0x1b ;  /* 0x000000060f057211 */ /* 0x000fe200078fd8ff */
[----:B------:R-:W-:Y:S02]  /*0ba0*/  UIMAD UR17, UR9, 0x19, URZ ;  /* 0x00000019091178a4 */ /* 0x000fe4000f8e023f */
[--C-:B----4-:R-:W-:Y:S01]  /*0bb0*/  IMAD.MOV R4, RZ, RZ, -R9.reuse ;  /* 0x000000ffff047224 */ /* 0x110fe200078e0a09 */
[----:B------:R-:W-:Y:S01]  /*0bc0*/  UIMAD UR18, UR9, 0x18, URZ ;  /* 0x00000018091278a4 */ /* 0x000fe2000f8e023f */
[----:B------:R-:W-:Y:S01]  /*0bd0*/  VIADD R14, R5, 0x7e ;  /* 0x0000007e050e7836 */ /* 0x000fe20000000000 */
[----:B------:R-:W-:Y:S01]  /*0be0*/  UIMAD UR19, UR9, 0x17, URZ ;  /* 0x00000017091378a4 */ /* 0x000fe2000f8e023f */
[----:B------:R-:W-:Y:S01]  /*0bf0*/  IMAD R11, R4, R3, RZ ;  /* 0x00000003040b7224 */ /* 0x000fe200078e02ff */
[----:B------:R-:W-:Y:S01]  /*0c00*/  UIMAD UR20, UR9, 0x16, URZ ;  /* 0x00000016091478a4 */ /* 0x000fe2000f8e023f */
[----:B------:R-:W-:Y:S01]  /*0c10*/  IMAD.HI.U32 R7, R7, R13, RZ ;  /* 0x0000000d07077227 */ /* 0x000fe200078e00ff */
[----:B------:R-:W-:Y:S01]  /*0c20*/  IABS R4, R14 ;  /* 0x0000000e00047213 */ /* 0x000fe20000000000 */
[----:B------:R-:W-:Y:S01]  /*0c30*/  UIMAD UR21, UR9, 0x15, URZ ;  /* 0x00000015091578a4 */ /* 0x000fe2000f8e023f */
[----:B------:R-:W-:Y:S01]  /*0c40*/  ISETP.GE.AND P4, PT, R14, RZ, PT ;  /* 0x000000ff0e00720c */ /* 0x000fe20003f86270 */
[----:B------:R-:W-:Y:S01]  /*0c50*/  IMAD.HI.U32 R8, R9, R11, R8 ;  /* 0x0000000b09087227 */ /* 0x000fe200078e0008 */
[----:B------:R-:W-:-:S02]  /*0c60*/  UIMAD UR22, UR9, 0x14, URZ ;  /* 0x00000014091678a4 */ /* 0x000fc4000f8e023f */
[----:B------:R-:W-:Y:S01]  /*0c70*/  UIMAD UR23, UR9, 0x13, URZ ;  /* 0x00000013091778a4 */ /* 0x000fe2000f8e023f */
[----:B------:R-:W-:Y:S01]  /*0c80*/  IMAD.MOV.U32 R9, RZ, RZ, R4 ;  /* 0x000000ffff097224 */ /* 0x000fe200078e0004 */
[----:B------:R-:W-:Y:S01]  /*0c90*/  UIMAD UR24, UR9, 0x12, URZ ;  /* 0x00000012091878a4 */ /* 0x000fe2000f8e023f */
[----:B------:R-:W-:Y:S01]  /*0ca0*/  VIADD R17, R5, 0x7c ;  /* 0x0000007c05117836 */ /* 0x000fe20000000000 */
[----:B------:R-:W-:Y:S01]  /*0cb0*/  UIMAD UR25, UR9, 0x11, URZ ;  /* 0x00000011091978a4 */ /* 0x000fe2000f8e023f */
[----:B------:R-:W-:Y:S01]  /*0cc0*/  IMAD.HI.U32 R4, R8, R9, RZ ;  /* 0x0000000908047227 */ /* 0x000fe200078e00ff */
[----:B------:R-:W-:Y:S02]  /*0cd0*/  USHF.L.U32 UR26, UR9, 0x4, URZ ;  /* 0x00000004091a7899 */ /* 0x000fe4000800063f */
[----:B------:R-:W-:Y:S01]  /*0ce0*/  IABS R12, R17 ;  /* 0x00000011000c7213 */ /* 0x000fe20000000000 */
[----:B------:R-:W-:Y:S01]  /*0cf0*/  IMAD.MOV R4, RZ, RZ, -R4 ;  /* 0x000000ffff047224 */ /* 0x000fe200078e0a04 */
[----:B------:R-:W-:Y:S01]  /*0d00*/  UIMAD UR27, UR9, 0xf, URZ ;  /* 0x0000000f091b78a4 */ /* 0x000fe2000f8e023f */
[----:B------:R-:W-:Y:S01]  /*0d10*/  IMAD.MOV R7, RZ, RZ, -R7 ;  /* 0x000000ffff077224 */ /* 0x000fe200078e0a07 */
[----:B------:R-:W-:Y:S01]  /*0d20*/  UIMAD UR28, UR9, 0xe, URZ ;  /* 0x0000000e091c78a4 */ /* 0x000fe2000f8e023f */
[----:B------:R-:W-:Y:S01]  /*0d30*/  IMAD R9, R3, R4, R9 ;  /* 0x0000000403097224 */ /* 0x000fe200078e0209 */
[----:B------:R-:W-:Y:S01]  /*0d40*/  UIMAD UR29, UR9, 0xd, URZ ;  /* 0x0000000d091d78a4 */ /* 0x000fe2000f8e023f */
[----:B------:R-:W-:Y:S01]  /*0d50*/  IMAD R13, R16, R7, R13 ;  /* 0x00000007100d7224 */ /* 0x000fe200078e020d */
[----:B------:R-:W-:Y:S01]  /*0d60*/  UIMAD UR30, UR9, 0xc, URZ ;  /* 0x0000000c091e78a4 */ /* 0x000fe2000f8e023f */
[----:B------:R-:W-:Y:S01]  /*0d70*/  VIADD R18, R5, 0x7a ;  /* 0x0000007a05127836 */ /* 0x000fe20000000000 */
[----:B------:R-:W-:Y:S01]  /*0d80*/  ISETP.GT.U32.AND P1, PT, R3, R9, PT ;  /* 0x000000090300720c */ /* 0x000fe20003f24070 */
[----:B------:R-:W-:Y:S01]  /*0d90*/  IMAD.HI.U32 R7, R8, R12, RZ ;  /* 0x0000000c08077227 */ /* 0x000fe200078e00ff */
[----:B------:R-:W-:Y:S01]  /*0da0*/  ISETP.GT.U32.AND P0, PT, R16, R13, PT ;  /* 0x0000000d1000720c */ /* 0x000fe20003f04070 */
[----:B------:R-:W-:Y:S01]  /*0db0*/  UIMAD UR31, UR9, 0xb, URZ ;  /* 0x0000000b091f78a4 */ /* 0x000fe2000f8e023f */
[----:B------:R-:W-:Y:S01]  /*0dc0*/  IABS R11, R18 ;  /* 0x00000012000b7213 */ /* 0x000fe20000000000 */
[----:B------:R-:W-:Y:S01]  /*0dd0*/  IMAD.MOV R7, RZ, RZ, -R7 ;  /* 0x000000ffff077224 */ /* 0x000fe200078e0a07 */
[----:B------:R-:W-:Y:S01]  /*0de0*/  UIMAD UR32, UR9, 0xa, URZ ;  /* 0x0000000a092078a4 */ /* 0x000fe2000f8e023f */
[----:B------:R-:W-:Y:S01]  /*0df0*/  VIADD R19, R5, 0x78 ;  /* 0x0000007805137836 */ /* 0x000fe20000000000 */
[----:B------:R-:W-:Y:S01]  /*0e00*/  UIMAD UR33, UR9, 0x9, URZ ;  /* 0x00000009092178a4 */ /* 0x000fe2000f8e023f */
[----:B------:R-:W-:Y:S01]  /*0e10*/  IMAD.HI.U32 R4, R8, R11, RZ ;  /* 0x0000000b08047227 */ /* 0x000fe200078e00ff */
[----:B------:R-:W-:-:S02]  /*0e20*/  USHF.L.U32 UR34, UR9, 0x3, URZ ;  /* 0x0000000309227899 */ /* 0x000fc4000800063f */
[----:B------:R-:W-:Y:S01]  /*0e30*/  IABS R14, R19 ;  /* 0x00000013000e7213 */ /* 0x000fe20000000000 */
[----:B------:R-:W-:Y:S01]  /*0e40*/  IMAD R12, R3, R7, R12 ;  /* 0x00000007030c7224 */ /* 0x000fe200078e020c */
[----:B------:R-:W-:Y:S01]  /*0e50*/  LOP3.LUT R7, R2, 0x7, RZ, 0xc0, !PT ;  /* 0x0000000702077812 */ /* 0x000fe200078ec0ff */
[----:B------:R-:W-:Y:S01]  /*0e60*/  @!P1 IMAD.IADD R9, R9, 0x1, -R3 ;  /* 0x0000000109099824 */ /* 0x000fe200078e0a03 */
[----:B------:R-:W-:Y:S01]  /*0e70*/  UIMAD UR35, UR9, 0x7, URZ ;  /* 0x00000007092378a4 */ /* 0x000fe2000f8e023f */
[----:B------:R-:W-:Y:S01]  /*0e80*/  IMAD.MOV R4, RZ, RZ, -R4 ;  /* 0x000000ffff047224 */ /* 0x000fe200078e0a04 */
[----:B------:R-:W-:Y:S01]  /*0e90*/  ISETP.GT.U32.AND P3, PT, R3, R12, PT ;  /* 0x0000000c0300720c */ /* 0x000fe20003f64070 */
[----:B------:R-:W-:Y:S01]  /*0ea0*/  @!P0 IMAD.IADD R13, R13, 0x1, -R16 ;  /* 0x000000010d0d8824 */ /* 0x000fe200078e0a10 */
[----:B------:R-:W-:Y:S01]  /*0eb0*/  ISETP.GT.U32.AND P6, PT, R3, R9, PT ;  /* 0x000000090300720c */ /* 0x000fe20003fc4070 */
[----:B------:R-:W-:Y:S01]  /*0ec0*/  IMAD R7, R7, 0x40, R10 ;  /* 0x0000004007077824 */ /* 0x000fe200078e020a */
[----:B------:R-:W-:Y:S01]  /*0ed0*/  ISETP.GE.AND P0, PT, R21, RZ, PT ;  /* 0x000000ff1500720c */ /* 0x000fe20003f06270 */
[----:B------:R-:W-:Y:S01]  /*0ee0*/  IMAD R10, R3, R4, R11 ;  /* 0x00000004030a7224 */ /* 0x000fe200078e020b */
[----:B------:R-:W-:Y:S01]  /*0ef0*/  ISETP.GT.U32.AND P2, PT, R16, R13, PT ;  /* 0x0000000d1000720c */ /* 0x000fe20003f44070 */
[----:B------:R-:W-:Y:S01]  /*0f00*/  IMAD.HI.U32 R11, R8, R14, RZ ;  /* 0x0000000e080b7227 */ /* 0x000fe200078e00ff */
[----:B------:R-:W-:-:S02]  /*0f10*/  UIMAD UR36, UR9, 0x6, URZ ;  /* 0x00000006092478a4 */ /* 0x000fc4000f8e023f */
[----:B------:R-:W-:Y:S01]  /*0f20*/  ISETP.GT.U32.AND P1, PT, R3, R10, PT ;  /* 0x0000000a0300720c */ /* 0x000fe20003f24070 */
[----:B------:R-:W-:Y:S01]  /*0f30*/  IMAD.MOV R11, RZ, RZ, -R11 ;  /* 0x000000ffff0b7224 */ /* 0x000fe200078e0a0b */
[----:B------:R-:W-:Y:S01]  /*0f40*/  UIMAD UR37, UR9, 0x5, URZ ;  /* 0x00000005092578a4 */ /* 0x000fe2000f8e023f */
[----:B------:R-:W-:Y:S01]  /*0f50*/  VIADD R20, R5, 0x76 ;  /* 0x0000007605147836 */ /* 0x000fe20000000000 */
[----:B------:R-:W-:Y:S01]  /*0f60*/  USHF.L.U32 UR38, UR9, 0x2, URZ ;  /* 0x0000000209267899 */ /* 0x000fe2000800063f */
[----:B------:R-:W-:Y:S01]  /*0f70*/  IMAD R11, R3, R11, R14 ;  /* 0x0000000b030b7224 */ /* 0x000fe200078e020e */
[----:B------:R-:W-:Y:S01]  /*0f80*/  UIMAD UR39, UR9, 0x3, URZ ;  /* 0x00000003092778a4 */ /* 0x000fe2000f8e023f */
[----:B------:R-:W-:Y:S01]  /*0f90*/  @!P6 IMAD.IADD R9, R9, 0x1, -R3 ;  /* 0x000000010909e824 */ /* 0x000fe200078e0a03 */
[----:B------:R-:W-:Y:S01]  /*0fa0*/  IABS R15, R20 ;  /* 0x00000014000f7213 */ /* 0x000fe20000000000 */
[----:B------:R-:W-:Y:S01]  /*0fb0*/  @!P2 IMAD.IADD R13, R13, 0x1, -R16 ;  /* 0x000000010d0da824 */ /* 0x000fe200078e0a10 */
[----:B------:R-:W-:Y:S01]  /*0fc0*/  ISETP.GT.U32.AND P6, PT, R3, R11, PT ;  /* 0x0000000b0300720c */ /* 0x000fe20003fc4070 */
[----:B0-----:R-:W-:Y:S01]  /*0fd0*/  VIADD R21, R5, 0x74 ;  /* 0x0000007405157836 */ /* 0x001fe20000000000 */
[----:B------:R-:W-:Y:S01]  /*0fe0*/  ISETP.NE.AND P2, PT, R44, RZ, PT ;  /* 0x000000ff2c00720c */ /* 0x000fe20003f45270 */
[----:B------:R-:W-:Y:S01]  /*0ff0*/  IMAD.MOV.U32 R4, RZ, RZ, R13 ;  /* 0x000000ffff047224 */ /* 0x000fe200078e000d */
[----:B------:R-:W-:Y:S01]  /*1000*/  USHF.L.U32 UR4, UR9, 0x1, URZ ;  /* 0x0000000109047899 */ /* 0x000fe2000800063f */
[----:B------:R-:W-:Y:S01]  /*1010*/  IMAD.HI.U32 R13, R8, R15, RZ ;  /* 0x0000000f080d7227 */ /* 0x000fe200078e00ff */
[----:B------:R-:W-:-:S03]  /*1020*/  IABS R16, R21 ;  /* 0x0000001500107213 */ /* 0x000fc60000000000 */
[----:B------:R-:W-:Y:S02]  /*1030*/  @!P1 IMAD.IADD R10, R10, 0x1, -R3 ;  /* 0x000000010a0a9824 */ /* 0x000fe400078e0a03 */
[----:B------:R-:W-:Y:S02]  /*1040*/  IMAD.MOV R14, RZ, RZ, -R13 ;  /* 0x000000ffff0e7224 */ /* 0x000fe400078e0a0d */
[----:B------:R-:W-:Y:S01]  /*1050*/  @!P6 IMAD.IADD R11, R11, 0x1, -R3 ;  /* 0x000000010b0be824 */ /* 0x000fe200078e0a03 */
[C---:B------:R-:W-:Y:S01]  /*1060*/  ISETP.GT.U32.AND P1, PT, R3.reuse, R10, PT ;  /* 0x0000000a0300720c */ /* 0x040fe20003f24070 */
[C---:B------:R-:W-:Y:S02]  /*1070*/  IMAD R13, R3.reuse, R14, R15 ;  /* 0x0000000e030d7224 */ /* 0x040fe400078e020f */
[----:B------:R-:W-:Y:S01]  /*1080*/  IMAD.MOV.U32 R15, RZ, RZ, R16 ;  /* 0x000000ffff0f7224 */ /* 0x000fe200078e0010 */
[----:B------:R-:W-:Y:S01]  /*1090*/  ISETP.GT.U32.AND P6, PT, R3, R11, PT ;  /* 0x0000000b0300720c */ /* 0x000fe20003fc4070 */
[----:B------:R-:W-:Y:S01]  /*10a0*/  @!P3 IMAD.IADD R12, R12, 0x1, -R3 ;  /* 0x000000010c0cb824 */ /* 0x000fe200078e0a03 */
[----:B------:R-:W-:Y:S01]  /*10b0*/  ISETP.GE.AND P3, PT, R18, RZ, PT ;  /* 0x000000ff1200720c */ /* 0x000fe20003f66270 */
[----:B------:R-:W-:-:S03]  /*10c0*/  IMAD.HI.U32 R14, R8, R15, RZ ;  /* 0x0000000f080e7227 */ /* 0x000fc600078e00ff */
[C---:B------:R-:W-:Y:S01]  /*10d0*/  ISETP.GT.U32.AND P5, PT, R3.reuse, R12, PT ;  /* 0x0000000c0300720c */ /* 0x040fe20003fa4070 */
[----:B------:R-:W-:Y:S02]  /*10e0*/  IMAD.MOV R14, RZ, RZ, -R14 ;  /* 0x000000ffff0e7224 */ /* 0x000fe400078e0a0e */
[----:B------:R-:W-:Y:S01]  /*10f0*/  @!P1 IMAD.IADD R10, R10, 0x1, -R3 ;  /* 0x000000010a0a9824 */ /* 0x000fe200078e0a03 */
[C---:B------:R-:W-:Y:S01]  /*1100*/  ISETP.GT.U32.AND P1, PT, R3.reuse, R13, PT ;  /* 0x0000000d0300720c */ /* 0x040fe20003f24070 */
[----:B------:R-:W-:Y:S02]  /*1110*/  IMAD R14, R3, R14, R15 ;  /* 0x0000000e030e7224 */ /* 0x000fe400078e020f */
[----:B------:R-:W-:Y:S02]  /*1120*/  @!P6 IMAD.IADD R11, R11, 0x1, -R3 ;  /* 0x000000010b0be824 */ /* 0x000fe400078e0a03 */
[----:B------:R-:W-:Y:S01]  /*1130*/  VIADD R24, R5, 0x6e ;  /* 0x0000006e05187836 */ /* 0x000fe20000000000 */
[----:B------:R-:W-:Y:S01]  /*1140*/  ISETP.GT.U32.AND P6, PT, R3, R14, PT ;  /* 0x0000000e0300720c */ /* 0x000fe20003fc4070 */
[----:B------:R-:W-:-:S02]  /*1150*/  VIADD R22, R5, 0x72 ;  /* 0x0000007205167836 */ /* 0x000fc40000000000 */
[--C-:B------:R-:W-:Y:S01]  /*1160*/  @!P5 IMAD.IADD R12, R12, 0x1, -R3.reuse ;  /* 0x000000010c0cd824 */ /* 0x100fe200078e0a03 */
[----:B------:R-:W-:Y:S01]  /*1170*/  ISETP.GE.AND P5, PT, R20, RZ, PT ;  /* 0x000000ff1400720c */ /* 0x000fe20003fa6270 */
[----:B------:R-:W-:Y:S01]  /*1180*/  @!P0 IMAD.MOV R4, RZ, RZ, -R4 ;  /* 0x000000ffff048224 */ /* 0x000fe200078e0a04 */
[----:B------:R-:W-:Y:S01]  /*1190*/  IABS R20, R24 ;  /* 0x0000001800147213 */ /* 0x000fe20000000000 */
[--C-:B------:R-:W-:Y:S01]  /*11a0*/  @!P1 IMAD.IADD R13, R13, 0x1, -R3.reuse ;  /* 0x000000010d0d9824 */ /* 0x100fe200078e0a03 */
[----:B------:R-:W-:Y:S01]  /*11b0*/  ISETP.GE.AND P0, PT, R17, RZ, PT ;  /* 0x000000ff1100720c */ /* 0x000fe20003f06270 */
[----:B------:R-:W-:Y:S01]  /*11c0*/  VIADD R23, R5, 0x70 ;  /* 0x0000007005177836 */ /* 0x000fe20000000000 */
[----:B------:R-:W-:Y:S01]  /*11d0*/  IABS R18, R22 ;  /* 0x0000001600127213 */ /* 0x000fe20000000000 */
[----:B------:R-:W-:Y:S01]  /*11e0*/  IMAD.HI.U32 R17, R8, R20, RZ ;  /* 0x0000001408117227 */ /* 0x000fe200078e00ff */
[----:B------:R-:W-:Y:S02]  /*11f0*/  @!P2 LOP3.LUT R4, RZ, R44, RZ, 0x33, !PT ;  /* 0x0000002cff04a212 */ /* 0x000fe400078e33ff */
[----:B------:R-:W-:Y:S01]  /*1200*/  ISETP.GE.AND P2, PT, R19, RZ, PT ;  /* 0x000000ff1300720c */ /* 0x000fe20003f46270 */
[----:B------:R-:W-:Y:S01]  /*1210*/  @!P6 IMAD.IADD R14, R14, 0x1, -R3 ;  /* 0x000000010e0ee824 */ /* 0x000fe200078e0a03 */
[----:B------:R-:W-:Y:S01]  /*1220*/  ISETP.GT.U32.AND P6, PT, R3, R13, PT ;  /* 0x0000000d0300720c */ /* 0x000fe20003fc4070 */
[----:B------:R-:W-:Y:S01]  /*1230*/  IMAD.MOV R17, RZ, RZ, -R17 ;  /* 0x000000ffff117224 */ /* 0x000fe200078e0a11 */
[----:B------:R-:W-:Y:S01]  /*1240*/  IABS R19, R23 ;  /* 0x0000001700137213 */ /* 0x000fe20000000000 */
[----:B------:R-:W-:Y:S01]  /*1250*/  IMAD.HI.U32 R15, R8, R18, RZ ;  /* 0x00000012080f7227 */ /* 0x000fe200078e00ff */
[----:B------:R-:W-:-:S03]  /*1260*/  ISETP.GE.AND P1, PT, R21, RZ, PT ;  /* 0x000000ff1500720c */ /* 0x000fc60003f26270 */
[----:B------:R-:W-:Y:S02]  /*1270*/  IMAD R17, R3, R17, R20 ;  /* 0x0000001103117224 */ /* 0x000fe400078e0214 */
[----:B------:R-:W-:Y:S02]  /*1280*/  VIADD R25, R5, 0x6c ;  /* 0x0000006c05197836 */ /* 0x000fe40000000000 */
[----:B------:R-:W-:Y:S02]  /*1290*/  IMAD.MOV R15, RZ, RZ, -R15 ;  /* 0x000000ffff0f7224 */ /* 0x000fe400078e0a0f */
[----:B------:R-:W-:-:S04]  /*12a0*/  IMAD.HI.U32 R16, R8, R19, RZ ;  /* 0x0000001308107227 */ /* 0x000fc800078e00ff */
[----:B------:R-:W-:Y:S01]  /*12b0*/  @!P6 IMAD.IADD R13, R13, 0x1, -R3 ;  /* 0x000000010d0de824 */ /* 0x000fe200078e0a03 */
[C---:B------:R-:W-:Y:S01]  /*12c0*/  ISETP.GT.U32.AND P6, PT, R3.reuse, R17, PT ;  /* 0x000000110300720c */ /* 0x040fe20003fc4070 */
[C---:B------:R-:W-:Y:S01]  /*12d0*/  IMAD R15, R3.reuse, R15, R18 ;  /* 0x0000000f030f7224 */ /* 0x040fe200078e0212 */
[----:B------:R-:W-:Y:S01]  /*12e0*/  IABS R18, R25 ;  /* 0x0000001900127213 */ /* 0x000fe20000000000 */
[----:B------:R-:W-:Y:S02]  /*12f0*/  IMAD.MOV R16, RZ, RZ, -R16 ;  /* 0x000000ffff107224 */ /* 0x000fe400078e0a10 */
[----:B------:R-:W-:Y:S01]  /*1300*/  @!P0 IMAD.MOV R12, RZ, RZ, -R12 ;  /* 0x000000ffff0c8224 */ /* 0x000fe200078e0a0c */
[C---:B------:R-:W-:Y:S01]  /*1310*/  ISETP.GT.U32.AND P0, PT, R3.reuse, R14, PT ;  /* 0x0000000e0300720c */ /* 0x040fe20003f04070 */
[----:B------:R-:W-:Y:S02]  /*1320*/  IMAD R16, R3, R16, R19 ;  /* 0x0000001003107224 */ /* 0x000fe400078e0213 */
[----:B------:R-:W-:-:S02]  /*1330*/  IMAD.MOV.U32 R19, RZ, RZ, R18 ;  /* 0x000000ffff137224 */ /* 0x000fc400078e0012 */
[----:B------:R-:W-:Y:S01]  /*1340*/  @!P2 IMAD.MOV R11, RZ, RZ, -R11 ;  /* 0x000000ffff0ba224 */ /* 0x000fe200078e0a0b */
[----:B------:R-:W-:Y:S01]  /*1350*/  ISETP.GE.AND P2, PT, R22, RZ, PT ;  /* 0x000000ff1600720c */ /* 0x000fe20003f46270 */
[----:B------:R-:W-:Y:S01]  /*1360*/  @!P4 IMAD.MOV R9, RZ, RZ, -R9 ;  /* 0x000000ffff09c224 */ /* 0x000fe200078e0a09 */
[----:B------:R-:W-:Y:S01]  /*1370*/  ISETP.GT.U32.AND P4, PT, R3, R15, PT ;  /* 0x0000000f0300720c */ /* 0x000fe20003f84070 */
[----:B------:R-:W-:Y:S02]  /*1380*/  VIADD R22, R5, 0x6a ;  /* 0x0000006a05167836 */ /* 0x000fe40000000000 */
[----:B------:R-:W-:-:S03]  /*1390*/  IMAD.HI.U32 R18, R8, R19, RZ ;  /* 0x0000001308127227 */ /* 0x000fc600078e00ff */
[----:B------:R-:W-:Y:S01]  /*13a0*/  IABS R20, R22 ;  /* 0x0000001600147213 */ /* 0x000fe20000000000 */
[----:B------:R-:W-:Y:S01]  /*13b0*/  @!P3 IMAD.MOV R10, RZ, RZ, -R10 ;  /* 0x000000ffff0ab224 */ /* 0x000fe200078e0a0a */
[----:B------:R-:W-:Y:S01]  /*13c0*/  ISETP.GT.U32.AND P3, PT, R3, R16, PT ;  /* 0x000000100300720c */ /* 0x000fe20003f64070 */
[--C-:B------:R-:W-:Y:S02]  /*13d0*/  @!P6 IMAD.IADD R17, R17, 0x1, -R3.reuse ;  /* 0x000000011111e824 */ /* 0x100fe400078e0a03 */
[----:B------:R-:W-:Y:S02]  /*13e0*/  IMAD.MOV R18, RZ, RZ, -R18 ;  /* 0x000000ffff127224 */ /* 0x000fe400078e0a12 */
[----:B------:R-:W-:Y:S01]  /*13f0*/  @!P0 IMAD.IADD R14, R14, 0x1, -R3 ;  /* 0x000000010e0e8824 */ /* 0x000fe200078e0a03 */
[C---:B------:R-:W-:Y:S01]  /*1400*/  ISETP.GT.U32.AND P6, PT, R3.reuse, R17, PT ;  /* 0x000000110300720c */ /* 0x040fe20003fc4070 */
[----:B------:R-:W-:Y:S01]  /*1410*/  IMAD R18, R3, R18, R19 ;  /* 0x0000001203127224 */ /* 0x000fe200078e0213 */
[----:B------:R-:W-:Y:S01]  /*1420*/  ISETP.GE.AND P0, PT, R23, RZ, PT ;  /* 0x000000ff1700720c */ /* 0x000fe20003f06270 */
[----:B------:R-:W-:-:S04]  /*1430*/  IMAD.HI.U32 R19, R8, R20, RZ ;  /* 0x0000001408137227 */ /* 0x000fc800078e00ff */
[----:B------:R-:W-:Y:S01]  /*1440*/  @!P4 IMAD.IADD R15, R15, 0x1, -R3 ;  /* 0x000000010f0fc824 */ /* 0x000fe200078e0a03 */
[----:B------:R-:W-:Y:S01]  /*1450*/  ISETP.GE.AND P4, PT, R24, RZ, PT ;  /* 0x000000ff1800720c */ /* 0x000fe20003f86270 */
[----:B------:R-:W-:Y:S02]  /*1460*/  VIADD R23, R5, 0x68 ;  /* 0x0000006805177836 */ /* 0x000fe40000000000 */
[----:B------:R-:W-:Y:S02]  /*1470*/  IMAD.MOV R19, RZ, RZ, -R19 ;  /* 0x000000ffff137224 */ /* 0x000fe400078e0a13 */
[--C-:B------:R-:W-:Y:S01]  /*1480*/  @!P3 IMAD.IADD R16, R16, 0x1, -R3.reuse ;  /* 0x000000011010b824 */ /* 0x100fe200078e0a03 */
[C---:B------:R-:W-:Y:S01]  /*1490*/  ISETP.GT.U32.AND P3, PT, R3.reuse, R15, PT ;  /* 0x0000000f0300720c */ /* 0x040fe20003f64070 */
[----:B------:R-:W-:Y:S01]  /*14a0*/  @!P1 IMAD.MOV R14, RZ, RZ, -R14 ;  /* 0x000000ffff0e9224 */ /* 0x000fe200078e0a0e */
[----:B------:R-:W-:Y:S01]  /*14b0*/  IABS R21, R23 ;  /* 0x0000001700157213 */ /* 0x000fe20000000000 */
[C---:B------:R-:W-:Y:S01]  /*14c0*/  IMAD R19, R3.reuse, R19, R20 ;  /* 0x0000001303137224 */ /* 0x040fe200078e0214 */
[----:B------:R-:W-:Y:S01]  /*14d0*/  ISETP.GT.U32.AND P1, PT, R3, R18, PT ;  /* 0x000000120300720c */ /* 0x000fe20003f24070 */
[----:B------:R-:W-:-:S02]  /*14e0*/  @!P6 IMAD.IADD R17, R17, 0x1, -R3 ;  /* 0x000000011111e824 */ /* 0x000fc400078e0a03 */
[----:B------:R-:W-:Y:S01]  /*14f0*/  IMAD.HI.U32 R20, R8, R21, RZ ;  /* 0x0000001508147227 */ /* 0x000fe200078e00ff */
[----:B------:R-:W-:-:S03]  /*1500*/  ISETP.GT.U32.AND P6, PT, R3, R19, PT ;  /* 0x000000130300720c */ /* 0x000fc60003fc4070 */
[----:B------:R-:W-:Y:S01]  /*1510*/  @!P5 IMAD.MOV R13, RZ, RZ, -R13 ;  /* 0x000000ffff0dd224 */ /* 0x000fe200078e0a0d */
[----:B------:R-:W-:Y:S01]  /*1520*/  ISETP.GT.U32.AND P5, PT, R3, R16, PT ;  /* 0x000000100300720c */ /* 0x000fe20003fa4070 */
[----:B------:R-:W-:Y:S02]  /*1530*/  IMAD.MOV R20, RZ, RZ, -R20 ;  /* 0x000000ffff147224 */ /* 0x000fe400078e0a14 */
[--C-:B------:R-:W-:Y:S01]  /*1540*/  @!P3 IMAD.IADD R15, R15, 0x1, -R3.reuse ;  /* 0x000000010f0fb824 */ /* 0x100fe200078e0a03 */
[----:B------:R-:W-:Y:S01]  /*1550*/  ISETP.GE.AND P3, PT, R25, RZ, PT ;  /* 0x000000ff1900720c */ /* 0x000fe20003f66270 */
[----:B------:R-:W-:Y:S01]  /*1560*/  @!P1 IMAD.IADD R18, R18, 0x1, -R3 ;  /* 0x0000000112129824 */ /* 0x000fe200078e0a03 */
[----:B------:R-:W-:Y:S01]  /*1570*/  ISETP.GE.AND P1, PT, R23, RZ, PT ;  /* 0x000000ff1700720c */ /* 0x000fe20003f26270 */
[----:B------:R-:W-:Y:S02]  /*1580*/  IMAD R20, R3, R20, R21 ;  /* 0x0000001403147224 */ /* 0x000fe400078e0215 */
[----:B------:R-:W-:-:S02]  /*1590*/  VIADD R26, R5, 0x66 ;  /* 0x00000066051a7836 */ /* 0x000fc40000000000 */
[----:B------:R-:W-:Y:S01]  /*15a0*/  @!P6 IMAD.IADD R19, R19, 0x1, -R3 ;  /* 0x000000011313e824 */ /* 0x000fe200078e0a03 */
[C---:B------:R-:W-:Y:S01]  /*15b0*/  ISETP.GT.U32.AND P6, PT, R3.reuse, R18, PT ;  /* 0x000000120300720c */ /* 0x040fe20003fc4070 */
[----:B------:R-:W-:Y:S01]  /*15c0*/  @!P2 IMAD.MOV R15, RZ, RZ, -R15 ;  /* 0x000000ffff0fa224 */ /* 0x000fe200078e0a0f */
[----:B------:R-:W-:Y:S01]  /*15d0*/  ISETP.GT.U32.AND P2, PT, R3, R20, PT ;  /* 0x000000140300720c */ /* 0x000fe20003f44070 */
[----:B------:R-:W-:Y:S01]  /*15e0*/  @!P5 IMAD.IADD R16, R16, 0x1, -R3 ;  /* 0x000000011010d824 */ /* 0x000fe200078e0a03 */
[----:B------:R-:W-:Y:S01]  /*15f0*/  ISETP.GE.AND P5, PT, R22, RZ, PT ;  /* 0x000000ff1600720c */ /* 0x000fe20003fa6270 */
[----:B------:R-:W-:Y:S01]  /*1600*/  VIADD R28, R5, 0x62 ;  /* 0x00000062051c7836 */ /* 0x000fe20000000000 */
[----:B------:R-:W-:Y:S01]  /*1610*/  IABS R22, R26 ;  /* 0x0000001a00167213 */ /* 0x000fe20000000000 */
[----:B------:R-:W-:Y:S01]  /*1620*/  @!P0 IMAD.MOV R16, RZ, RZ, -R16 ;  /* 0x000000ffff108224 */ /* 0x000fe200078e0a10 */
[----:B------:R-:W-:Y:S01]  /*1630*/  ISETP.GT.U32.AND P0, PT, R3, R19, PT ;  /* 0x000000130300720c */ /* 0x000fe20003f04070 */
[----:B------:R-:W-:Y:S01]  /*1640*/  VIADD R27, R5, 0x64 ;  /* 0x00000064051b7836 */ /* 0x000fe20000000000 */
[----:B------:R-:W-:Y:S01]  /*1650*/  IABS R25, R28 ;  /* 0x0000001c00197213 */ /* 0x000fe20000000000 */
[----:B------:R-:W-:-:S03]  /*1660*/  IMAD.HI.U32 R21, R8, R22, RZ ;  /* 0x0000001608157227 */ /* 0x000fc600078e00ff */
[----:B------:R-:W-:Y:S01]  /*1670*/  IABS R24, R27 ;  /* 0x0000001b00187213 */ /* 0x000fe20000000000 */
[----:B------:R-:W-:Y:S02]  /*1680*/  IMAD.MOV R21, RZ, RZ, -R21 ;  /* 0x000000ffff157224 */ /* 0x000fe400078e0a15 */
[--C-:B------:R-:W-:Y:S02]  /*1690*/  @!P6 IMAD.IADD R18, R18, 0x1, -R3.reuse ;  /* 0x000000011212e824 */ /* 0x100fe400078e0a03 */
[----:B------:R-:W-:Y:S01]  /*16a0*/  @!P2 IMAD.IADD R20, R20, 0x1, -R3 ;  /* 0x000000011414a824 */ /* 0x000fe200078e0a03 */
[----:B------:R-:W-:Y:S01]  /*16b0*/  ISETP.GE.AND P2, PT, R28, RZ, PT ;  /* 0x000000ff1c00720c */ /* 0x000fe20003f46270 */
[C---:B------:R-:W-:Y:S02]  /*16c0*/  IMAD R21, R3.reuse, R21, R22 ;  /* 0x0000001503157224 */ /* 0x040fe400078e0216 */
[----:B------:R-:W-:Y:S01]  /*16d0*/  @!P3 IMAD.MOV R18, RZ, RZ, -R18 ;  /* 0x000000ffff12b224 */ /* 0x000fe200078e0a12 */
[C---:B------:R-:W-:Y:S01]  /*16e0*/  ISETP.GT.U32.AND P3, PT, R3.reuse, R20, PT ;  /* 0x000000140300720c */ /* 0x040fe20003f64070 */
[----:B------:R-:W-:Y:S01]  /*16f0*/  IMAD.HI.U32 R23, R8, R25, RZ ;  /* 0x0000001908177227 */ /* 0x000fe200078e00ff */
[----:B------:R-:W-:-:S03]  /*1700*/  ISETP.GT.U32.AND P6, PT, R3, R21, PT ;  /* 0x000000150300720c */ /* 0x000fc60003fc4070 */
[----:B------:R-:W-:Y:S01]  /*1710*/  @!P4 IMAD.MOV R17, RZ, RZ, -R17 ;  /* 0x000000ffff11c224 */ /* 0x000fe200078e0a11 */
[----:B------:R-:W-:Y:S01]  /*1720*/  ISETP.GE.AND P4, PT, R26, RZ, PT ;  /* 0x000000ff1a00720c */ /* 0x000fe20003f86270 */
[----:B------:R-:W-:Y:S02]  /*1730*/  IMAD.MOV R26, RZ, RZ, -R23 ;  /* 0x000000ffff1a7224 */ /* 0x000fe400078e0a17 */
[----:B------:R-:W-:-:S04]  /*1740*/  IMAD.HI.U32 R22, R8, R24, RZ ;  /* 0x0000001808167227 */ /* 0x000fc800078e00ff */
[----:B------:R-:W-:Y:S02]  /*1750*/  IMAD R23, R3, R26, R25 ;  /* 0x0000001a03177224 */ /* 0x000fe400078e0219 */
[--C-:B------:R-:W-:Y:S01]  /*1760*/  @!P0 IMAD.IADD R19, R19, 0x1, -R3.reuse ;  /* 0x0000000113138824 */ /* 0x100fe200078e0a03 */
[----:B------:R-:W-:Y:S01]  /*1770*/  ISETP.GE.AND P0, PT, R27, RZ, PT ;  /* 0x000000ff1b00720c */ /* 0x000fe20003f06270 */
[--C-:B------:R-:W-:Y:S01]  /*1780*/  @!P3 IMAD.IADD R20, R20, 0x1, -R3.reuse ;  /* 0x000000011414b824 */ /* 0x100fe200078e0a03 */
[----:B------:R-:W-:Y:S01]  /*1790*/  ISETP.GT.U32.AND P3, PT, R3, R23, PT ;  /* 0x000000170300720c */ /* 0x000fe20003f64070 */
[----:B------:R-:W-:Y:S02]  /*17a0*/  IMAD.MOV R22, RZ, RZ, -R22 ;  /* 0x000000ffff167224 */ /* 0x000fe400078e0a16 */
[----:B------:R-:W-:Y:S02]  /*17b0*/  VIADD R27, R5, 0x60 ;  /* 0x00000060051b7836 */ /* 0x000fe40000000000 */
[----:B------:R-:W-:-:S02]  /*17c0*/  @!P6 IMAD.IADD R21, R21, 0x1, -R3 ;  /* 0x000000011515e824 */ /* 0x000fc400078e0a03 */
[C---:B------:R-:W-:Y:S01]  /*17d0*/  IMAD R22, R3.reuse, R22, R24 ;  /* 0x0000001603167224 */ /* 0x040fe200078e0218 */
[----:B------:R-:W-:Y:S01]  /*17e0*/  IABS R25, R27 ;  /* 0x0000001b00197213 */ /* 0x000fe20000000000 */
[----:B------:R-:W-:Y:S01]  /*17f0*/  @!P5 IMAD.MOV R19, RZ, RZ, -R19 ;  /* 0x000000ffff13d224 */ /* 0x000fe200078e0a13 */
[----:B------:R-:W-:Y:S01]  /*1800*/  ISETP.GT.U32.AND P6, PT, R3, R21, PT ;  /* 0x000000150300720c */ /* 0x000fe20003fc4070 */
[----:B------:R-:W-:Y:S01]  /*1810*/  VIADD R33, R5, 0x5a ;  /* 0x0000005a05217836 */ /* 0x000fe20000000000 */
[----:B------:R-:W-:Y:S01]  /*1820*/  ISETP.GT.U32.AND P5, PT, R3, R22, PT ;  /* 0x000000160300720c */ /* 0x000fe20003fa4070 */
[----:B------:R-:W-:-:S03]  /*1830*/  IMAD.HI.U32 R24, R8, R25, RZ ;  /* 0x0000001908187227 */ /* 0x000fc600078e00ff */
[----:B------:R-:W-:Y:S01]  /*1840*/  IABS R30, R33 ;  /* 0x00000021001e7213 */ /* 0x000fe20000000000 */
[----:B------:R-:W-:Y:S02]  /*1850*/  @!P3 IMAD.IADD R23, R23, 0x1, -R3 ;  /* 0x000000011717b824 */ /* 0x000fe400078e0a03 */
[----:B------:R-:W-:Y:S02]  /*1860*/  IMAD.MOV R24, RZ, RZ, -R24 ;  /* 0x000000ffff187224 */ /* 0x000fe400078e0a18 */
[----:B------:R-:W-:Y:S01]  /*1870*/  VIADD R31, R5, 0x5e ;  /* 0x0000005e051f7836 */ /* 0x000fe20000000000 */
[C---:B------:R-:W-:Y:S01]  /*1880*/  ISETP.GT.U32.AND P3, PT, R3.reuse, R23, PT ;  /* 0x000000170300720c */ /* 0x040fe20003f64070 */
[----:B------:R-:W-:Y:S02]  /*1890*/  IMAD R24, R3, R24, R25 ;  /* 0x0000001803187224 */ /* 0x000fe400078e0219 */
[--C-:B------:R-:W-:Y:S01]  /*18a0*/  @!P6 IMAD.IADD R21, R21, 0x1, -R3.reuse ;  /* 0x000000011515e824 */ /* 0x100fe200078e0a03 */
[----:B------:R-:W-:Y:S01]  /*18b0*/  ISETP.GE.AND P6, PT, R27, RZ, PT ;  /* 0x000000ff1b00720c */ /* 0x000fe20003fc6270 */
[----:B------:R-:W-:Y:S01]  /*18c0*/  VIADD R32, R5, 0x5c ;  /* 0x0000005c05207836 */ /* 0x000fe20000000000 */
[----:B------:R-:W-:Y:S01]  /*18d0*/  IABS R28, R31 ;  /* 0x0000001f001c7213 */ /* 0x000fe20000000000 */
[----:B------:R-:W-:Y:S01]  /*18e0*/  @!P5 IMAD.IADD R22, R22, 0x1, -R3 ;  /* 0x000000011616d824 */ /* 0x000fe200078e0a03 */
[----:B------:R-:W-:Y:S01]  /*18f0*/  ISETP.GT.U32.AND P5, PT, R3, R24, PT ;  /* 0x000000180300720c */ /* 0x000fe20003fa4070 */
[----:B------:R-:W-:Y:S01]  /*1900*/  IMAD.HI.U32 R27, R8, R30, RZ ;  /* 0x0000001e081b7227 */ /* 0x000fe200078e00ff */
[----:B------:R-:W-:-:S03]  /*1910*/  IABS R29, R32 ;  /* 0x00000020001d7213 */ /* 0x000fc60000000000 */
[----:B------:R-:W-:Y:S01]  /*1920*/  @!P1 IMAD.MOV R20, RZ, RZ, -R20 ;  /* 0x000000ffff149224 */ /* 0x000fe200078e0a14 */
[----:B------:R-:W-:Y:S01]  /*1930*/  ISETP.GT.U32.AND P1, PT, R3, R22, PT ;  /* 0x000000160300720c */ /* 0x000fe20003f24070 */
[----:B------:R-:W-:Y:S02]  /*1940*/  IMAD.MOV R27, RZ, RZ, -R27 ;  /* 0x000000ffff1b7224 */ /* 0x000fe400078e0a1b */
[----:B------:R-:W-:-:S04]  /*1950*/  IMAD.HI.U32 R25, R8, R28, RZ ;  /* 0x0000001c08197227 */ /* 0x000fc800078e00ff */
[----:B------:R-:W-:Y:S02]  /*1960*/  IMAD R27, R3, R27, R30 ;  /* 0x0000001b031b7224 */ /* 0x000fe400078e021e */
[----:B------:R-:W-:Y:S02]  /*1970*/  @!P3 IMAD.IADD R23, R23, 0x1, -R3 ;  /* 0x000000011717b824 */ /* 0x000fe400078e0a03 */
[----:B------:R-:W-:-:S04]  /*1980*/  IMAD.HI.U32 R26, R8, R29, RZ ;  /* 0x0000001d081a7227 */ /* 0x000fc800078e00ff */
[----:B------:R-:W-:Y:S02]  /*1990*/  IMAD.MOV R25, RZ, RZ, -R25 ;  /* 0x000000ffff197224 */ /* 0x000fe400078e0a19 */
[----:B------:R-:W-:Y:S01]  /*19a0*/  @!P2 IMAD.MOV R23, RZ, RZ, -R23 ;  /* 0x000000ffff17a224 */ /* 0x000fe200078e0a17 */
[----:B------:R-:W-:Y:S01]  /*19b0*/  ISETP.GT.U32.AND P2, PT, R3, R27, PT ;  /* 0x0000001b0300720c */ /* 0x000fe20003f44070 */
[----:B------:R-:W-:Y:S02]  /*19c0*/  IMAD.MOV R26, RZ, RZ, -R26 ;  /* 0x000000ffff1a7224 */ /* 0x000fe400078e0a1a */
[----:B------:R-:W-:Y:S02]  /*19d0*/  VIADD R34, R5, 0x58 ;  /* 0x0000005805227836 */ /* 0x000fe40000000000 */
[----:B------:R-:W-:Y:S02]  /*19e0*/  IMAD R25, R3, R25, R28 ;  /* 0x0000001903197224 */ /* 0x000fe400078e021c */
[----:B------:R-:W-:-:S02]  /*19f0*/  @!P5 IMAD.IADD R24, R24, 0x1, -R3 ;  /* 0x000000011818d824 */ /* 0x000fc400078e0a03 */
[C---:B------:R-:W-:Y:S01]  /*1a00*/  IMAD R26, R3.reuse, R26, R29 ;  /* 0x0000001a031a7224 */ /* 0x040fe200078e021d */
[----:B------:R-:W-:Y:S01]  /*1a10*/  IABS R29, R34 ;  /* 0x00000022001d7213 */ /* 0x000fe20000000000 */
[----:B------:R-:W-:Y:S01]  /*1a20*/  @!P1 IMAD.IADD R22, R22, 0x1, -R3 ;  /* 0x0000000116169824 */ /* 0x000fe200078e0a03 */
[----:B------:R-:W-:Y:S01]  /*1a30*/  ISETP.GT.U32.AND P5, PT, R3, R24, PT ;  /* 0x000000180300720c */ /* 0x000fe20003fa4070 */
[----:B------:R-:W-:Y:S01]  /*1a40*/  VIADD R35, R5, 0x56 ;  /* 0x0000005605237836 */ /* 0x000fe20000000000 */
[C---:B------:R-:W-:Y:S01]  /*1a50*/  ISETP.GT.U32.AND P1, PT, R3.reuse, R25, PT ;  /* 0x000000190300720c */ /* 0x040fe20003f24070 */
[----:B------:R-:W-:Y:S01]  /*1a60*/  IMAD.HI.U32 R28, R8, R29, RZ ;  /* 0x0000001d081c7227 */ /* 0x000fe200078e00ff */
[----:B------:R-:W-:-:S03]  /*1a70*/  ISETP.GT.U32.AND P3, PT, R3, R26, PT ;  /* 0x0000001a0300720c */ /* 0x000fc60003f64070 */
[----:B------:R-:W-:Y:S01]  /*1a80*/  @!P4 IMAD.MOV R21, RZ, RZ, -R21 ;  /* 0x000000ffff15c224 */ /* 0x000fe200078e0a15 */
[----:B------:R-:W-:Y:S01]  /*1a90*/  ISETP.GE.AND P4, PT, R31, RZ, PT ;  /* 0x000000ff1f00720c */ /* 0x000fe20003f86270 */
[--C-:B------:R-:W-:Y:S01]  /*1aa0*/  @!P2 IMAD.IADD R27, R27, 0x1, -R3.reuse ;  /* 0x000000011b1ba824 */ /* 0x100fe200078e0a03 */
[----:B------:R-:W-:Y:S01]  /*1ab0*/  IABS R31, R35 ;  /* 0x00000023001f7213 */ /* 0x000fe20000000000 */
[----:B------:R-:W-:Y:S02]  /*1ac0*/  IMAD.MOV R28, RZ, RZ, -R28 ;  /* 0x000000ffff1c7224 */ /* 0x000fe400078e0a1c */
[----:B------:R-:W-:Y:S01]  /*1ad0*/  @!P5 IMAD.IADD R24, R24, 0x1, -R3 ;  /* 0x000000011818d824 */ /* 0x000fe200078e0a03 */
[C---:B------:R-:W-:Y:S01]  /*1ae0*/  ISETP.GT.U32.AND P2, PT, R3.reuse, R27, PT ;  /* 0x0000001b0300720c */ /* 0x040fe20003f44070 */
[----:B------:R-:W-:Y:S01]  /*1af0*/  IMAD R28, R3, R28, R29 ;  /* 0x0000001c031c7224 */ /* 0x000fe200078e021d */
[----:B------:R-:W-:Y:S01]  /*1b00*/  ISETP.GE.AND P5, PT, R33, RZ, PT ;  /* 0x000000ff2100720c */ /* 0x000fe20003fa6270 */
[----:B------:R-:W-:-:S02]  /*1b10*/  @!P1 IMAD.IADD R25, R25, 0x1, -R3 ;  /* 0x0000000119199824 */ /* 0x000fc400078e0a03 */
[----:B------:R-:W-:Y:S02]  /*1b20*/  VIADD R36, R5, 0x54 ;  /* 0x0000005405247836 */ /* 0x000fe40000000000 */
[----:B------:R-:W-:Y:S01]  /*1b30*/  IMAD.HI.U32 R29, R8, R31, RZ ;  /* 0x0000001f081d7227 */ /* 0x000fe200078e00ff */
[C---:B------:R-:W-:Y:S02]  /*1b40*/  ISETP.GT.U32.AND P1, PT, R3.reuse, R25, PT ;  /* 0x000000190300720c */ /* 0x040fe40003f24070 */
[----:B------:R-:W-:Y:S01]  /*1b50*/  IABS R33, R36 ;  /* 0x0000002400217213 */ /* 0x000fe20000000000 */
[----:B------:R-:W-:Y:S01]  /*1b60*/  @!P0 IMAD.MOV R22, RZ, RZ, -R22 ;  /* 0x000000ffff168224 */ /* 0x000fe200078e0a16 */
[----:B------:R-:W-:Y:S01]  /*1b70*/  ISETP.GE.AND P0, PT, R32, RZ, PT ;  /* 0x000000ff2000720c */ /* 0x000fe20003f06270 */
[----:B------:R-:W-:Y:S01]  /*1b80*/  @!P6 IMAD.MOV R24, RZ, RZ, -R24 ;  /* 0x000000ffff18e224 */ /* 0x000fe200078e0a18 */
[----:B------:R-:W-:Y:S01]  /*1b90*/  ISETP.GT.U32.AND P6, PT, R3, R28, PT ;  /* 0x0000001c0300720c */ /* 0x000fe20003fc4070 */
[----:B------:R-:W-:-:S02]  /*1ba0*/  IMAD.MOV R32, RZ, RZ, -R29 ;  /* 0x000000ffff207224 */ /* 0x000fc400078e0a1d */
[----:B------:R-:W-:-:S04]  /*1bb0*/  IMAD.HI.U32 R30, R8, R33, RZ ;  /* 0x00000021081e7227 */ /* 0x000fc800078e00ff */
[----:B------:R-:W-:Y:S02]  /*1bc0*/  IMAD R29, R3, R32, R31 ;  /* 0x00000020031d7224 */ /* 0x000fe400078e021f */
[--C-:B------:R-:W-:Y:S02]  /*1bd0*/  @!P2 IMAD.IADD R27, R27, 0x1, -R3.reuse ;  /* 0x000000011b1ba824 */ /* 0x100fe400078e0a03 */
[----:B------:R-:W-:Y:S01]  /*1be0*/  IMAD.MOV R30, RZ, RZ, -R30 ;  /* 0x000000ffff1e7224 */ /* 0x000fe200078e0a1e */
[----:B------:R-:W-:Y:S01]  /*1bf0*/  ISETP.GT.U32.AND P2, PT, R3, R29, PT ;  /* 0x0000001d0300720c */ /* 0x000fe20003f44070 */
[--C-:B------:R-:W-:Y:S02]  /*1c00*/  @!P3 IMAD.IADD R26, R26, 0x1, -R3.reuse ;  /* 0x000000011a1ab824 */ /* 0x100fe400078e0a03 */
[--C-:B------:R-:W-:Y:S01]  /*1c10*/  @!P1 IMAD.IADD R25, R25, 0x1, -R3.reuse ;  /* 0x0000000119199824 */ /* 0x100fe200078e0a03 */
[----:B------:R-:W-:Y:S01]  /*1c20*/  ISETP.GE.AND P1, PT, R34, RZ, PT ;  /* 0x000000ff2200720c */ /* 0x000fe20003f26270 */
[----:B------:R-:W-:Y:S01]  /*1c30*/  VIADD R37, R5, 0x52 ;  /* 0x0000005205257836 */ /* 0x000fe20000000000 */
[C---:B------:R-:W-:Y:S01]  /*1c40*/  ISETP.GT.U32.AND P3, PT, R3.reuse, R26, PT ;  /* 0x0000001a0300720c */ /* 0x040fe20003f64070 */
[----:B------:R-:W-:Y:S01]  /*1c50*/  @!P6 IMAD.IADD R28, R28, 0x1, -R3 ;  /* 0x000000011c1ce824 */ /* 0x000fe200078e0a03 */
[----:B------:R-:W-:Y:S01]  /*1c60*/  ISETP.GE.AND P6, PT, R36, RZ, PT ;  /* 0x000000ff2400720c */ /* 0x000fe20003fc6270 */
[C---:B------:R-:W-:Y:S01]  /*1c70*/  IMAD R30, R3.reuse, R30, R33 ;  /* 0x0000001e031e7224 */ /* 0x040fe200078e0221 */
[----:B------:R-:W-:Y:S01]  /*1c80*/  IABS R34, R37 ;  /* 0x0000002500227213 */ /* 0x000fe20000000000 */
[----:B------:R-:W-:Y:S01]  /*1c90*/  @!P4 IMAD.MOV R25, RZ, RZ, -R25 ;  /* 0x000000ffff19c224 */ /* 0x000fe200078e0a19 */
[C---:B------:R-:W-:Y:S01]  /*1ca0*/  ISETP.GT.U32.AND P4, PT, R3.reuse, R28, PT ;  /* 0x0000001c0300720c */ /* 0x040fe20003f84070 */
[----:B------:R-:W-:Y:S01]  /*1cb0*/  @!P5 IMAD.MOV R27, RZ, RZ, -R27 ;  /* 0x000000ffff1bd224 */ /* 0x000fe200078e0a1b */
[----:B------:R-:W-:Y:S01]  /*1cc0*/  ISETP.GT.U32.AND P5, PT, R3, R30, PT ;  /* 0x0000001e0300720c */ /* 0x000fe20003fa4070 */
[----:B------:R-:W-:-:S02]  /*1cd0*/  @!P2 IMAD.IADD R29, R29, 0x1, -R3 ;  /* 0x000000011d1da824 */ /* 0x000fc400078e0a03 */
[----:B------:R-:W-:-:S03]  /*1ce0*/  IMAD.HI.U32 R31, R8, R34, RZ ;  /* 0x00000022081f7227 */ /* 0x000fc600078e00ff */
[----:B------:R-:W-:Y:S01]  /*1cf0*/  ISETP.GT.U32.AND P2, PT, R3, R29, PT ;  /* 0x0000001d0300720c */ /* 0x000fe20003f44070 */
[----:B------:R-:W-:Y:S02]  /*1d00*/  IMAD.MOV R31, RZ, RZ, -R31 ;  /* 0x000000ffff1f7224 */ /* 0x000fe400078e0a1f */
[--C-:B------:R-:W-:Y:S01]  /*1d10*/  @!P3 IMAD.IADD R26, R26, 0x1, -R3.reuse ;  /* 0x000000011a1ab824 */ /* 0x100fe200078e0a03 */
[----:B------:R-:W-:Y:S01]  /*1d20*/  ISETP.GE.AND P3, PT, R35, RZ, PT ;  /* 0x000000ff2300720c */ /* 0x000fe20003f66270 */
[C---:B------:R-:W-:Y:S02]  /*1d30*/  VIADD R32, R5.reuse, 0x50 ;  /* 0x0000005005207836 */ /* 0x040fe40000000000 */
[----:B------:R-:W-:Y:S02]  /*1d40*/  VIADD R33, R5, 0x4e ;  /* 0x0000004e05217836 */ /* 0x000fe40000000000 */
[--C-:B------:R-:W-:Y:S01]  /*1d50*/  @!P4 IMAD.IADD R28, R28, 0x1, -R3.reuse ;  /* 0x000000011c1cc824 */ /* 0x100fe200078e0a03 */
[----:B------:R-:W-:Y:S01]  /*1d60*/  ISETP.GE.AND P4, PT, R32, RZ, PT ;  /* 0x000000ff2000720c */ /* 0x000fe20003f86270 */
[C---:B------:R-:W-:Y:S01]  /*1d70*/  IMAD R31, R3.reuse, R31, R34 ;  /* 0x0000001f031f7224 */ /* 0x040fe200078e0222 */
[----:B------:R-:W-:Y:S01]  /*1d80*/  IABS R35, R33 ;  /* 0x0000002100237213 */ /* 0x000fe20000000000 */
[--C-:B------:R-:W-:Y:S01]  /*1d90*/  @!P5 IMAD.IADD R30, R30, 0x1, -R3.reuse ;  /* 0x000000011e1ed824 */ /* 0x100fe200078e0a03 */
[----:B------:R-:W-:Y:S01]  /*1da0*/  IABS R32, R32 ;  /* 0x0000002000207213 */ /* 0x000fe20000000000 */
[----:B------:R-:W-:Y:S01]  /*1db0*/  @!P1 IMAD.MOV R28, RZ, RZ, -R28 ;  /* 0x000000ffff1c9224 */ /* 0x000fe200078e0a1c */
[----:B------:R-:W-:Y:S01]  /*1dc0*/  ISETP.GT.U32.AND P1, PT, R3, R31, PT ;  /* 0x0000001f0300720c */ /* 0x000fe20003f24070 */
[----:B------:R-:W-:Y:S01]  /*1dd0*/  VIADD R36, R5, 0x4c ;  /* 0x0000004c05247836 */ /* 0x000fe20000000000 */
[----:B------:R-:W-:Y:S01]  /*1de0*/  ISETP.GT.U32.AND P5, PT, R3, R30, PT ;  /* 0x0000001e0300720c */ /* 0x000fe20003fa4070 */
[----:B------:R-:W-:Y:S01]  /*1df0*/  @!P2 IMAD.IADD R29, R29, 0x1, -R3 ;  /* 0x000000011d1da824 */ /* 0x000fe200078e0a03 */
[----:B------:R-:W-:Y:S01]  /*1e00*/  ISETP.GE.AND P2, PT, R33, RZ, PT ;  /* 0x000000ff2100720c */ /* 0x000fe20003f46270 */
[----:B------:R-:W-:-:S04]  /*1e10*/  IMAD.HI.U32 R33, R8, R35, RZ ;  /* 0x0000002308217227 */ /* 0x000fc800078e00ff */
[----:B------:R-:W-:Y:S01]  /*1e20*/  @!P0 IMAD.MOV R26, RZ, RZ, -R26 ;  /* 0x000000ffff1a8224 */ /* 0x000fe200078e0a1a */
[----:B------:R-:W-:Y:S01]  /*1e30*/  ISETP.GE.AND P0, PT, R37, RZ, PT ;  /* 0x000000ff2500720c */ /* 0x000fe20003f06270 */
[----:B------:R-:W-:Y:S01]  /*1e40*/  IMAD.MOV.U32 R34, RZ, RZ, R32 ;  /* 0x000000ffff227224 */ /* 0x000fe200078e0020 */
[----:B------:R-:W-:Y:S01]  /*1e50*/  IABS R37, R36 ;  /* 0x0000002400257213 */ /* 0x000fe20000000000 */
[----:B------:R-:W-:Y:S01]  /*1e60*/  @!P3 IMAD.MOV R29, RZ, RZ, -R29 ;  /* 0x000000ffff1db224 */ /* 0x000fe200078e0a1d */
[----:B------:R-:W-:Y:S01]  /*1e70*/  ISETP.GE.AND P3, PT, R36, RZ, PT ;  /* 0x000000ff2400720c */ /* 0x000fe20003f66270 */
[----:B------:R-:W-:Y:S02]  /*1e80*/  IMAD.MOV R36, RZ, RZ, -R33 ;  /* 0x000000ffff247224 */ /* 0x000fe400078e0a21 */
[----:B------:R-:W-:-:S04]  /*1e90*/  IMAD.HI.U32 R32, R8, R34, RZ ;  /* 0x0000002208207227 */ /* 0x000fc800078e00ff */
[--C-:B------:R-:W-:Y:S02]  /*1ea0*/  @!P5 IMAD.IADD R30, R30, 0x1, -R3.reuse ;  /* 0x000000011e1ed824 */ /* 0x100fe400078e0a03 */
[----:B------:R-:W-:Y:S02]  /*1eb0*/  @!P1 IMAD.IADD R31, R31, 0x1, -R3 ;  /* 0x000000011f1f9824 */ /* 0x000fe400078e0a03 */
[C---:B------:R-:W-:Y:S02]  /*1ec0*/  IMAD R33, R3.reuse, R36, R35 ;  /* 0x0000002403217224 */ /* 0x040fe400078e0223 */
[----:B------:R-:W-:Y:S01]  /*1ed0*/  IMAD.MOV R32, RZ, RZ, -R32 ;  /* 0x000000ffff207224 */ /* 0x000fe200078e0a20 */
[C---:B------:R-:W-:Y:S01]  /*1ee0*/  ISETP.GT.U32.AND P1, PT, R3.reuse, R31, PT ;  /* 0x0000001f0300720c */ /* 0x040fe20003f24070 */
[----:B------:R-:W-:Y:S01]  /*1ef0*/  @!P6 IMAD.MOV R30, RZ, RZ, -R30 ;  /* 0x000000ffff1ee224 */ /* 0x000fe200078e0a1e */
[C---:B------:R-:W-:Y:S01]  /*1f00*/  ISETP.GT.U32.AND P6, PT, R3.reuse, R33, PT ;  /* 0x000000210300720c */ /* 0x040fe20003fc4070 */
[----:B------:R-:W-:-:S02]  /*1f10*/  IMAD R32, R3, R32, R34 ;  /* 0x0000002003207224 */ /* 0x000fc400078e0222 */
[----:B------:R-:W-:-:S03]  /*1f20*/  IMAD.HI.U32 R34, R8, R37, RZ ;  /* 0x0000002508227227 */ /* 0x000fc600078e00ff */
[----:B------:R-:W-:Y:S01]  /*1f30*/  ISETP.GT.U32.AND P5, PT, R3, R32, PT ;  /* 0x000000200300720c */ /* 0x000fe20003fa4070 */
[----:B------:R-:W-:Y:S02]  /*1f40*/  IMAD.MOV R34, RZ, RZ, -R34 ;  /* 0x000000ffff227224 */ /* 0x000fe400078e0a22 */
[----:B------:R-:W-:Y:S02]  /*1f50*/  VIADD R38, R5, 0x4a ;  /* 0x0000004a05267836 */ /* 0x000fe40000000000 */
[----:B------:R-:W-:Y:S02]  /*1f60*/  IMAD R34, R3, R34, R37 ;  /* 0x0000002203227224 */ /* 0x000fe400078e0225 */
[--C-:B------:R-:W-:Y:S01]  /*1f70*/  @!P1 IMAD.IADD R31, R31, 0x1, -R3.reuse ;  /* 0x000000011f1f9824 */ /* 0x100fe200078e0a03 */
[----:B------:R-:W-:Y:S01]  /*1f80*/  IABS R37, R38 ;  /* 0x0000002600257213 */ /* 0x000fe20000000000 */
[----:B------:R-:W-:Y:S01]  /*1f90*/  @!P6 IMAD.IADD R33, R33, 0x1, -R3 ;  /* 0x000000012121e824 */ /* 0x000fe200078e0a03 */
[C---:B------:R-:W-:Y:S01]  /*1fa0*/  ISETP.GT.U32.AND P1, PT, R3.reuse, R34, PT ;  /* 0x000000220300720c */ /* 0x040fe20003f24070 */
[----:B------:R-:W-:Y:S01]  /*1fb0*/  @!P0 IMAD.MOV R31, RZ, RZ, -R31 ;  /* 0x000000ffff1f8224 */ /* 0x000fe200078e0a1f */
[----:B------:R-:W-:Y:S01]  /*1fc0*/  ISETP.GE.AND P0, PT, R38, RZ, PT ;  /* 0x000000ff2600720c */ /* 0x000fe20003f06270 */
[----:B------:R-:W-:Y:S01]  /*1fd0*/  IMAD.HI.U32 R35, R8, R37, RZ ;  /* 0x0000002508237227 */ /* 0x000fe200078e00ff */
[----:B------:R-:W-:-:S03]  /*1fe0*/  ISETP.GT.U32.AND P6, PT, R3, R33, PT ;  /* 0x000000210300720c */ /* 0x000fc60003fc4070 */
[----:B------:R-:W-:Y:S02]  /*1ff0*/  IMAD.MOV R38, RZ, RZ, -R35 ;  /* 0x000000ffff267224 */ /* 0x000fe400078e0a23 */
[----:B------:R-:W-:Y:S02]  /*2000*/  VIADD R41, R5, 0x48 ;  /* 0x0000004805297836 */ /* 0x000fe40000000000 */
[--C-:B------:R-:W-:Y:S02]  /*2010*/  @!P5 IMAD.IADD R32, R32, 0x1, -R3.reuse ;  /* 0x000000012020d824 */ /* 0x100fe400078e0a03 */
[----:B------:R-:W-:Y:S01]  /*2020*/  @!P1 IMAD.IADD R34, R34, 0x1, -R3 ;  /* 0x0000000122229824 */ /* 0x000fe200078e0a03 */
[----:B------:R-:W-:Y:S01]  /*2030*/  IABS R39, R41 ;  /* 0x0000002900277213 */ /* 0x000fe20000000000 */
[C---:B------:R-:W-:Y:S01]  /*2040*/  IMAD R35, R3.reuse, R38, R37 ;  /* 0x0000002603237224 */ /* 0x040fe200078e0225 */
[----:B------:R-:W-:Y:S01]  /*2050*/  ISETP.GT.U32.AND P5, PT, R3, R32, PT ;  /* 0x000000200300720c */ /* 0x000fe20003fa4070 */
[----:B------:R-:W-:Y:S01]  /*2060*/  @!P6 IMAD.IADD R33, R33, 0x1, -R3 ;  /* 0x000000012121e824 */ /* 0x000fe200078e0a03 */
[C---:B------:R-:W-:Y:S01]  /*2070*/  ISETP.GT.U32.AND P1, PT, R3.reuse, R34, PT ;  /* 0x000000220300720c */ /* 0x040fe20003f24070 */
[----:B------:R-:W-:Y:S01]  /*2080*/  IMAD.HI.U32 R36, R8, R39, RZ ;  /* 0x0000002708247227 */ /* 0x000fe200078e00ff */
[----:B------:R-:W-:-:S03]  /*2090*/  ISETP.GT.U32.AND P6, PT, R3, R35, PT ;  /* 0x000000230300720c */ /* 0x000fc60003fc4070 */
[----:B------:R-:W-:Y:S02]  /*20a0*/  IMAD.MOV R36, RZ, RZ, -R36 ;  /* 0x000000ffff247224 */ /* 0x000fe400078e0a24 */
[----:B------:R-:W-:Y:S02]  /*20b0*/  VIADD R38, R5, 0x44 ;  /* 0x0000004405267836 */ /* 0x000fe40000000000 */
[----:B------:R-:W-:Y:S02]  /*20c0*/  IMAD R37, R3, R36, R39 ;  /* 0x0000002403257224 */ /* 0x000fe400078e0227 */
[--C-:B------:R-:W-:Y:S01]  /*20d0*/  @!P5 IMAD.IADD R32, R32, 0x1, -R3.reuse ;  /* 0x000000012020d824 */ /* 0x100fe200078e0a03 */
[----:B------:R-:W-:Y:S01]  /*20e0*/  IABS R39, R38 ;  /* 0x0000002600277213 */ /* 0x000fe20000000000 */
[--C-:B------:R-:W-:Y:S01]  /*20f0*/  @!P1 IMAD.IADD R34, R34, 0x1, -R3.reuse ;  /* 0x0000000122229824 */ /* 0x100fe200078e0a03 */
[----:B------:R-:W-:Y:S01]  /*2100*/  ISETP.GE.AND P5, PT, R41, RZ, PT ;  /* 0x000000ff2900720c */ /* 0x000fe20003fa6270 */
[----:B------:R-:W-:Y:S01]  /*2110*/  @!P6 IMAD.IADD R35, R35, 0x1, -R3 ;  /* 0x000000012323e824 */ /* 0x000fe200078e0a03 */
[----:B------:R-:W-:Y:S01]  /*2120*/  ISETP.GE.AND P6, PT, R38, RZ, PT ;  /* 0x000000ff2600720c */ /* 0x000fe20003fc6270 */
[----:B------:R-:W-:Y:S01]  /*2130*/  @!P4 IMAD.MOV R32, RZ, RZ, -R32 ;  /* 0x000000ffff20c224 */ /* 0x000fe200078e0a20 */
[C---:B------:R-:W-:Y:S01]  /*2140*/  ISETP.GT.U32.AND P4, PT, R3.reuse, R37, PT ;  /* 0x000000250300720c */ /* 0x040fe20003f84070 */
[----:B------:R-:W-:Y:S01]  /*2150*/  @!P3 IMAD.MOV R34, RZ, RZ, -R34 ;  /* 0x000000ffff22b224 */ /* 0x000fe200078e0a22 */
[----:B------:R-:W-:Y:S01]  /*2160*/  ISETP.GT.U32.AND P3, PT, R3, R35, PT ;  /* 0x000000230300720c */ /* 0x000fe20003f64070 */
[----:B------:R-:W-:-:S04]  /*2170*/  IMAD.HI.U32 R38, R8, R39, RZ ;  /* 0x0000002708267227 */ /* 0x000fc800078e00ff */
[C---:B------:R-:W-:Y:S02]  /*2180*/  VIADD R42, R5.reuse, 0x46 ;  /* 0x00000046052a7836 */ /* 0x040fe40000000000 */
[----:B------:R-:W-:Y:S02]  /*2190*/  IMAD.MOV R38, RZ, RZ, -R38 ;  /* 0x000000ffff267224 */ /* 0x000fe400078e0a26 */
[----:B------:R-:W-:Y:S01]  /*21a0*/  VIADD R46, R5, 0x40 ;  /* 0x00000040052e7836 */ /* 0x000fe20000000000 */
[----:B------:R-:W-:Y:S01]  /*21b0*/  IABS R40, R42 ;  /* 0x0000002a00287213 */ /* 0x000fe20000000000 */
[----:B------:R-:W-:Y:S02]  /*21c0*/  IMAD R38, R3, R38, R39 ;  /* 0x0000002603267224 */ /* 0x000fe400078e0227 */
[--C-:B------:R-:W-:Y:S01]  /*21d0*/  @!P4 IMAD.IADD R37, R37, 0x1, -R3.reuse ;  /* 0x000000012525c824 */ /* 0x100fe200078e0a03 */
[----:B------:R-:W-:Y:S01]  /*21e0*/  IABS R43, R46 ;  /* 0x0000002e002b7213 */ /* 0x000fe20000000000 */
[----:B------:R-:W-:Y:S01]  /*21f0*/  @!P3 IMAD.IADD R35, R35, 0x1, -R3 ;  /* 0x000000012323b824 */ /* 0x000fe200078e0a03 */
[C---:B------:R-:W-:Y:S01]  /*2200*/  ISETP.GT.U32.AND P3, PT, R3.reuse, R38, PT ;  /* 0x000000260300720c */ /* 0x040fe20003f64070 */
[----:B------:R-:W-:Y:S01]  /*2210*/  IMAD.HI.U32 R36, R8, R40, RZ ;  /* 0x0000002808247227 */ /* 0x000fe200078e00ff */
[----:B------:R-:W-:-:S03]  /*2220*/  ISETP.GT.U32.AND P4, PT, R3, R37, PT ;  /* 0x000000250300720c */ /* 0x000fc60003f84070 */
[----:B------:R-:W-:Y:S02]  /*2230*/  IMAD.MOV R36, RZ, RZ, -R36 ;  /* 0x000000ffff247224 */ /* 0x000fe400078e0a24 */
[----:B------:R-:W-:Y:S01]  /*2240*/  @!P2 IMAD.MOV R33, RZ, RZ, -R33 ;  /* 0x000000ffff21a224 */ /* 0x000fe200078e0a21 */
[----:B------:R-:W-:Y:S01]  /*2250*/  ISETP.GE.AND P2, PT, R42, RZ, PT ;  /* 0x000000ff2a00720c */ /* 0x000fe20003f46270 */
[----:B------:R-:W-:Y:S02]  /*2260*/  IMAD R36, R3, R36, R40 ;  /* 0x0000002403247224 */ /* 0x000fe400078e0228 */
[----:B------:R-:W-:Y:S02]  /*2270*/  VIADD R40, R5, 0x42 ;  /* 0x0000004205287836 */ /* 0x000fe40000000000 */
[--C-:B------:R-:W-:Y:S01]  /*2280*/  @!P3 IMAD.IADD R38, R38, 0x1, -R3.reuse ;  /* 0x000000012626b824 */ /* 0x100fe200078e0a03 */
[----:B------:R-:W-:Y:S01]  /*2290*/  ISETP.GT.U32.AND P1, PT, R3, R36, PT ;  /* 0x000000240300720c */ /* 0x000fe20003f24070 */
[----:B------:R-:W-:Y:S01]  /*22a0*/  @!P4 IMAD.IADD R37, R37, 0x1, -R3 ;  /* 0x000000012525c824 */ /* 0x000fe200078e0a03 */
[----:B------:R-:W-:Y:S01]  /*22b0*/  IABS R42, R40 ;  /* 0x00000028002a7213 */ /* 0x000fe20000000000 */
[----:B------:R-:W-:Y:S01]  /*22c0*/  @!P0 IMAD.MOV R35, RZ, RZ, -R35 ;  /* 0x000000ffff238224 */ /* 0x000fe200078e0a23 */
[----:B------:R-:W-:Y:S01]  /*22d0*/  ISETP.GE.AND P4, PT, R40, RZ, PT ;  /* 0x000000ff2800720c */ /* 0x000fe20003f86270 */
[----:B------:R-:W-:Y:S01]  /*22e0*/  IMAD.HI.U32 R40, R8, R43, RZ ;  /* 0x0000002b08287227 */ /* 0x000fe200078e00ff */
[----:B------:R-:W-:-:S03]  /*22f0*/  ISETP.GT.U32.AND P0, PT, R3, R38, PT ;  /* 0x000000260300720c */ /* 0x000fc60003f04070 */
[----:B------:R-:W-:Y:S02]  /*2300*/  VIADD R47, R5, 0x3e ;  /* 0x0000003e052f7836 */ /* 0x000fe40000000000 */
[----:B------:R-:W-:Y:S02]  /*2310*/  IMAD.MOV R40, RZ, RZ, -R40 ;  /* 0x000000ffff287224 */ /* 0x000fe400078e0a28 */
[----:B------:R-:W-:Y:S01]  /*2320*/  @!P1 IMAD.IADD R36, R36, 0x1, -R3 ;  /* 0x0000000124249824 */ /* 0x000fe200078e0a03 */
[----:B------:R-:W-:Y:S01]  /*2330*/  IABS R44, R47 ;  /* 0x0000002f002c7213 */ /* 0x000fe20000000000 */
[----:B------:R-:W-:Y:S01]  /*2340*/  IMAD R40, R3, R40, R43 ;  /* 0x0000002803287224 */ /* 0x000fe200078e022b */
[----:B------:R-:W-:Y:S01]  /*2350*/  ISETP.GE.AND P3, PT, R47, RZ, PT ;  /* 0x000000ff2f00720c */ /* 0x000fe20003f66270 */
[----:B------:R-:W-:Y:S01]  /*2360*/  IMAD.HI.U32 R39, R8, R42, RZ ;  /* 0x0000002a08277227 */ /* 0x000fe200078e00ff */
[----:B------:R-:W-:-:S03]  /*2370*/  ISETP.GT.U32.AND P1, PT, R3, R36, PT ;  /* 0x000000240300720c */ /* 0x000fc60003f24070 */
[----:B------:R-:W-:Y:S01]  /*2380*/  @!P0 IMAD.IADD R38, R38, 0x1, -R3 ;  /* 0x0000000126268824 */ /* 0x000fe200078e0a03 */
[----:B------:R-:W-:Y:S01]  /*2390*/  ISETP.GT.U32.AND P0, PT, R3, R40, PT ;  /* 0x000000280300720c */ /* 0x000fe20003f04070 */
[----:B------:R-:W-:-:S04]  /*23a0*/  IMAD.HI.U32 R41, R8, R44, RZ ;  /* 0x0000002c08297227 */ /* 0x000fc800078e00ff */
[----:B------:R-:W-:Y:S02]  /*23b0*/  IMAD.MOV R41, RZ, RZ, -R41 ;  /* 0x000000ffff297224 */ /* 0x000fe400078e0a29 */
[----:B------:R-:W-:Y:S02]  /*23c0*/  VIADD R52, R5, 0x3a ;  /* 0x0000003a05347836 */ /* 0x000fe40000000000 */
[----:B------:R-:W-:Y:S02]  /*23d0*/  IMAD R43, R3, R41, R44 ;  /* 0x00000029032b7224 */ /* 0x000fe400078e022c */
[----:B------:R-:W-:Y:S01]  /*23e0*/  VIADD R41, R5, 0x3c ;  /* 0x0000003c05297836 */ /* 0x000fe20000000000 */
[----:B------:R-:W-:Y:S01]  /*23f0*/  IABS R49, R52 ;  /* 0x0000003400317213 */ /* 0x000fe20000000000 */
[--C-:B------:R-:W-:Y:S01]  /*2400*/  @!P1 IMAD.IADD R36, R36, 0x1, -R3.reuse ;  /* 0x0000000124249824 */ /* 0x100fe200078e0a03 */
[----:B------:R-:W-:Y:S01]  /*2410*/  ISETP.GE.AND P1, PT, R46, RZ, PT ;  /* 0x000000ff2e00720c */ /* 0x000fe20003f26270 */
[----:B------:R-:W-:Y:S01]  /*2420*/  @!P0 IMAD.IADD R40, R40, 0x1, -R3 ;  /* 0x0000000128288824 */ /* 0x000fe200078e0a03 */
[----:B------:R-:W-:Y:S01]  /*2430*/  IABS R47, R41 ;  /* 0x00000029002f7213 */ /* 0x000fe20000000000 */
[----:B------:R-:W-:-:S02]  /*2440*/  IMAD.MOV R39, RZ, RZ, -R39 ;  /* 0x000000ffff277224 */ /* 0x000fc400078e0a27 */
[----:B------:R-:W-:Y:S01]  /*2450*/  @!P2 IMAD.MOV R36, RZ, RZ, -R36 ;  /* 0x000000ffff24a224 */ /* 0x000fe200078e0a24 */
[----:B------:R-:W-:Y:S01]  /*2460*/  ISETP.GE.AND P2, PT, R41, RZ, PT ;  /* 0x000000ff2900720c */ /* 0x000fe20003f46270 */
[----:B------:R-:W-:Y:S01]  /*2470*/  IMAD.HI.U32 R41, R8, R47, RZ ;  /* 0x0000002f08297227 */ /* 0x000fe200078e00ff */
[----:B------:R-:W-:-:S03]  /*2480*/  ISETP.GT.U32.AND P0, PT, R3, R40, PT ;  /* 0x000000280300720c */ /* 0x000fc60003f04070 */
[C---:B------:R-:W-:Y:S02]  /*2490*/  IMAD R39, R3.reuse, R39, R42 ;  /* 0x0000002703277224 */ /* 0x040fe400078e022a */
[----:B------:R-:W-:Y:S01]  /*24a0*/  @!P6 IMAD.MOV R38, RZ, RZ, -R38 ;  /* 0x000000ffff26e224 */ /* 0x000fe200078e0a26 */
[----:B------:R-:W-:Y:S01]  /*24b0*/  ISETP.GT.U32.AND P6, PT, R3, R43, PT ;  /* 0x0000002b0300720c */ /* 0x000fe20003fc4070 */
[----:B------:R-:W-:-:S04]  /*24c0*/  IMAD.HI.U32 R42, R8, R49, RZ ;  /* 0x00000031082a7227 */ /* 0x000fc800078e00ff */
[----:B------:R-:W-:Y:S02]  /*24d0*/  IMAD.MOV R48, RZ, RZ, -R41 ;  /* 0x000000ffff307224 */ /* 0x000fe400078e0a29 */
[----:B------:R-:W-:Y:S01]  /*24e0*/  @!P5 IMAD.MOV R37, RZ, RZ, -R37 ;  /* 0x000000ffff25d224 */ /* 0x000fe200078e0a25 */
[C---:B------:R-:W-:Y:S01]  /*24f0*/  ISETP.GT.U32.AND P5, PT, R3.reuse, R39, PT ;  /* 0x000000270300720c */ /* 0x040fe20003fa4070 */
[----:B------:R-:W-:Y:S02]  /*2500*/  IMAD.MOV R42, RZ, RZ, -R42 ;  /* 0x000000ffff2a7224 */ /* 0x000fe400078e0a2a */
[----:B------:R-:W-:Y:S02]  /*2510*/  IMAD R41, R3, R48, R47 ;  /* 0x0000003003297224 */ /* 0x000fe400078e022f */
[----:B------:R-:W-:Y:S02]  /*2520*/  VIADD R56, R5, 0x36 ;  /* 0x0000003605387836 */ /* 0x000fe40000000000 */
[----:B------:R-:W-:-:S02]  /*2530*/  IMAD R42, R3, R42, R49 ;  /* 0x0000002a032a7224 */ /* 0x000fc400078e0231 */
[--C-:B------:R-:W-:Y:S01]  /*2540*/  @!P0 IMAD.IADD R40, R40, 0x1, -R3.reuse ;  /* 0x0000000128288824 */ /* 0x100fe200078e0a03 */
[----:B------:R-:W-:Y:S01]  /*2550*/  ISETP.GT.U32.AND P0, PT, R3, R41, PT ;  /* 0x000000290300720c */ /* 0x000fe20003f04070 */
[----:B------:R-:W-:Y:S01]  /*2560*/  VIADD R55, R5, 0x38 ;  /* 0x0000003805377836 */ /* 0x000fe20000000000 */
[----:B------:R-:W-:Y:S01]  /*2570*/  IABS R51, R56 ;  /* 0x0000003800337213 */ /* 0x000fe20000000000 */
[--C-:B------:R-:W-:Y:S01]  /*2580*/  @!P6 IMAD.IADD R43, R43, 0x1, -R3.reuse ;  /* 0x000000012b2be824 */ /* 0x100fe200078e0a03 */
[----:B------:R-:W-:Y:S01]  /*2590*/  ISETP.GT.U32.AND P6, PT, R3, R42, PT ;  /* 0x0000002a0300720c */ /* 0x000fe20003fc4070 */
[----:B------:R-:W-:Y:S01]  /*25a0*/  @!P5 IMAD.IADD R39, R39, 0x1, -R3 ;  /* 0x000000012727d824 */ /* 0x000fe200078e0a03 */
[----:B------:R-:W-:Y:S01]  /*25b0*/  IABS R50, R55 ;  /* 0x0000003700327213 */ /* 0x000fe20000000000 */
[----:B------:R-:W-:-:S03]  /*25c0*/  IMAD.HI.U32 R46, R8, R51, RZ ;  /* 0x00000033082e7227 */ /* 0x000fc600078e00ff */
[----:B------:R-:W-:Y:S01]  /*25d0*/  ISETP.GT.U32.AND P5, PT, R3, R39, PT ;  /* 0x000000270300720c */ /* 0x000fe20003fa4070 */
[----:B------:R-:W-:Y:S02]  /*25e0*/  VIADD R57, R5, 0x34 ;  /* 0x0000003405397836 */ /* 0x000fe40000000000 */
[----:B------:R-:W-:-:S03]  /*25f0*/  IMAD.HI.U32 R44, R8, R50, RZ ;  /* 0x00000032082c7227 */ /* 0x000fc600078e00ff */
[----:B------:R-:W-:Y:S01]  /*2600*/  IABS R49, R57 ;  /* 0x0000003900317213 */ /* 0x000fe20000000000 */
[----:B------:R-:W-:Y:S02]  /*2610*/  IMAD.MOV R46, RZ, RZ, -R46 ;  /* 0x000000ffff2e7224 */ /* 0x000fe400078e0a2e */
[----:B------:R-:W-:Y:S02]  /*2620*/  VIADD R59, R5, 0x32 ;  /* 0x00000032053b7836 */ /* 0x000fe40000000000 */
[----:B------:R-:W-:Y:S01]  /*2630*/  @!P0 IMAD.IADD R41, R41, 0x1, -R3 ;  /* 0x0000000129298824 */ /* 0x000fe200078e0a03 */
[C---:B------:R-:W-:Y:S01]  /*2640*/  ISETP.GT.U32.AND P0, PT, R3.reuse, R43, PT ;  /* 0x0000002b0300720c */ /* 0x040fe20003f04070 */
[----:B------:R-:W-:Y:S02]  /*2650*/  IMAD.MOV R44, RZ, RZ, -R44 ;  /* 0x000000ffff2c7224 */ /* 0x000fe400078e0a2c */
[C---:B------:R-:W-:Y:S01]  /*2660*/  IMAD R46, R3.reuse, R46, R51 ;  /* 0x0000002e032e7224 */ /* 0x040fe200078e0233 */
[----:B------:R-:W-:Y:S01]  /*2670*/  IABS R51, R59 ;  /* 0x0000003b00337213 */ /* 0x000fe20000000000 */
[----:B------:R-:W-:Y:S01]  /*2680*/  @!P6 IMAD.IADD R42, R42, 0x1, -R3 ;  /* 0x000000012a2ae824 */ /* 0x000fe200078e0a03 */
[C---:B------:R-:W-:Y:S01]  /*2690*/  ISETP.GT.U32.AND P6, PT, R3.reuse, R41, PT ;  /* 0x000000290300720c */ /* 0x040fe20003fc4070 */
[----:B------:R-:W-:-:S02]  /*26a0*/  IMAD R44, R3, R44, R50 ;  /* 0x0000002c032c7224 */ /* 0x000fc400078e0232 */
[----:B------:R-:W-:-:S04]  /*26b0*/  IMAD.HI.U32 R47, R8, R49, RZ ;  /* 0x00000031082f7227 */ /* 0x000fc800078e00ff */
[----:B------:R-:W-:-:S04]  /*26c0*/  IMAD.HI.U32 R48, R8, R51, RZ ;  /* 0x0000003308307227 */ /* 0x000fc800078e00ff */
[----:B------:R-:W-:Y:S02]  /*26d0*/  IMAD.MOV R50, RZ, RZ, -R47 ;  /* 0x000000ffff327224 */ /* 0x000fe400078e0a2f */
[----:B------:R-:W-:Y:S01]  /*26e0*/  @!P1 IMAD.MOV R40, RZ, RZ, -R40 ;  /* 0x000000ffff289224 */ /* 0x000fe200078e0a28 */
[----:B------:R-:W-:Y:S01]  /*26f0*/  ISETP.GT.U32.AND P1, PT, R3, R44, PT ;  /* 0x0000002c0300720c */ /* 0x000fe20003f24070 */
[----:B------:R-:W-:Y:S01]  /*2700*/  @!P5 IMAD.IADD R39, R39, 0x1, -R3 ;  /* 0x000000012727d824 */ /* 0x000fe200078e0a03 */
[----:B------:R-:W-:Y:S01]  /*2710*/  ISETP.GE.AND P5, PT, R52, RZ, PT ;  /* 0x000000ff3400720c */ /* 0x000fe20003fa6270 */
[----:B------:R-:W-:Y:S02]  /*2720*/  IMAD.MOV R52, RZ, RZ, -R48 ;  /* 0x000000ffff347224 */ /* 0x000fe400078e0a30 */
[----:B------:R-:W-:Y:S02]  /*2730*/  IMAD R48, R3, R50, R49 ;  /* 0x0000003203307224 */ /* 0x000fe400078e0231 */
[----:B------:R-:W-:-:S02]  /*2740*/  @!P6 IMAD.IADD R41, R41, 0x1, -R3 ;  /* 0x000000012929e824 */ /* 0x000fc400078e0a03 */
[----:B------:R-:W-:Y:S01]  /*2750*/  VIADD R60, R5, 0x30 ;  /* 0x00000030053c7836 */ /* 0x000fe20000000000 */
[----:B------:R-:W-:Y:S01]  /*2760*/  ISETP.GT.U32.AND P6, PT, R3, R48, PT ;  /* 0x000000300300720c */ /* 0x000fe20003fc4070 */
[----:B------:R-:W-:Y:S01]  /*2770*/  @!P0 IMAD.IADD R43, R43, 0x1, -R3 ;  /* 0x000000012b2b8824 */ /* 0x000fe200078e0a03 */
[C---:B------:R-:W-:Y:S01]  /*2780*/  ISETP.GT.U32.AND P0, PT, R3.reuse, R46, PT ;  /* 0x0000002e0300720c */ /* 0x040fe20003f04070 */
[----:B------:R-:W-:Y:S01]  /*2790*/  IMAD R50, R3, R52, R51 ;  /* 0x0000003403327224 */ /* 0x000fe200078e0233 */
[----:B------:R-:W-:Y:S01]  /*27a0*/  IABS R53, R60 ;  /* 0x0000003c00357213 */ /* 0x000fe20000000000 */
[----:B------:R-:W-:Y:S02]  /*27b0*/  @!P1 IMAD.IADD R44, R44, 0x1, -R3 ;  /* 0x000000012c2c9824 */ /* 0x000fe400078e0a03 */
[----:B------:R-:W-:Y:S01]  /*27c0*/  VIADD R61, R5, 0x2e ;  /* 0x0000002e053d7836 */ /* 0x000fe20000000000 */
[----:B------:R-:W-:Y:S01]  /*27d0*/  ISETP.GT.U32.AND P1, PT, R3, R50, PT ;  /* 0x000000320300720c */ /* 0x000fe20003f24070 */
[----:B------:R-:W-:-:S03]  /*27e0*/  IMAD.HI.U32 R47, R8, R53, RZ ;  /* 0x00000035082f7227 */ /* 0x000fc600078e00ff */
[----:B------:R-:W-:Y:S01]  /*27f0*/  IABS R54, R61 ;  /* 0x0000003d00367213 */ /* 0x000fe20000000000 */
[----:B------:R-:W-:Y:S01]  /*2800*/  @!P6 IMAD.IADD R48, R48, 0x1, -R3 ;  /* 0x000000013030e824 */ /* 0x000fe200078e0a03 */
[----:B------:R-:W-:Y:S01]  /*2810*/  ISETP.GT.U32.AND P6, PT, R3, R44, PT ;  /* 0x0000002c0300720c */ /* 0x000fe20003fc4070 */
[----:B------:R-:W-:Y:S02]  /*2820*/  IMAD.MOV R52, RZ, RZ, -R47 ;  /* 0x000000ffff347224 */ /* 0x000fe400078e0a2f */
[----:B------:R-:W-:Y:S02]  /*2830*/  VIADD R51, R5, 0x2c ;  /* 0x0000002c05337836 */ /* 0x000fe40000000000 */
[----:B------:R-:W-:Y:S01]  /*2840*/  @!P0 IMAD.IADD R46, R46, 0x1, -R3 ;  /* 0x000000012e2e8824 */ /* 0x000fe200078e0a03 */
[----:B------:R-:W-:Y:S01]  /*2850*/  ISETP.GE.AND P0, PT, R56, RZ, PT ;  /* 0x000000ff3800720c */ /* 0x000fe20003f06270 */
[----:B------:R-:W-:Y:S01]  /*2860*/  IMAD R52, R3, R52, R53 ;  /* 0x0000003403347224 */ /* 0x000fe200078e0235 */
[----:B------:R-:W-:Y:S01]  /*2870*/  IABS R56, R51 ;  /* 0x0000003300387213 */ /* 0x000fe20000000000 */
[----:B------:R-:W-:-:S04]  /*2880*/  IMAD.HI.U32 R49, R8, R54, RZ ;  /* 0x0000003608317227 */ /* 0x000fc800078e00ff */
[----:B------:R-:W-:Y:S02]  /*2890*/  VIADD R53, R5, 0x2a ;  /* 0x0000002a05357836 */ /* 0x000fe40000000000 */
[----:B------:R-:W-:Y:S01]  /*28a0*/  @!P1 IMAD.IADD R50, R50, 0x1, -R3 ;  /* 0x0000000132329824 */ /* 0x000fe200078e0a03 */
[C---:B------:R-:W-:Y:S01]  /*28b0*/  ISETP.GT.U32.AND P1, PT, R3.reuse, R46, PT ;  /* 0x0000002e0300720c */ /* 0x040fe20003f24070 */
[----:B------:R-:W-:Y:S01]  /*28c0*/  @!P4 IMAD.MOV R39, RZ, RZ, -R39 ;  /* 0x000000ffff27c224 */ /* 0x000fe200078e0a27 */
[C---:B------:R-:W-:Y:S01]  /*28d0*/  ISETP.GT.U32.AND P4, PT, R3.reuse, R42, PT ;  /* 0x0000002a0300720c */ /* 0x040fe20003f84070 */
[----:B------:R-:W-:Y:S01]  /*28e0*/  IMAD.MOV R49, RZ, RZ, -R49 ;  /* 0x000000ffff317224 */ /* 0x000fe200078e0a31 */
[----:B------:R-:W-:Y:S01]  /*28f0*/  IABS R58, R53 ;  /* 0x00000035003a7213 */ /* 0x000fe20000000000 */
[----:B------:R-:W-:Y:S01]  /*2900*/  @!P3 IMAD.MOV R43, RZ, RZ, -R43 ;  /* 0x000000ffff2bb224 */ /* 0x000fe200078e0a2b */
[----:B------:R-:W-:Y:S01]  /*2910*/  ISETP.GT.U32.AND P3, PT, R3, R48, PT ;  /* 0x000000300300720c */ /* 0x000fe20003f64070 */
[----:B------:R-:W-:-:S04]  /*2920*/  IMAD.HI.U32 R47, R8, R56, RZ ;  /* 0x00000038082f7227 */ /* 0x000fc800078e00ff */
[----:B------:R-:W-:Y:S02]  /*2930*/  IMAD R54, R3, R49, R54 ;  /* 0x0000003103367224 */ /* 0x000fe400078e0236 */
[----:B------:R-:W-:Y:S01]  /*2940*/  @!P6 IMAD.IADD R44, R44, 0x1, -R3 ;  /* 0x000000012c2ce824 */ /* 0x000fe200078e0a03 */
[----:B------:R-:W-:Y:S01]  /*2950*/  ISETP.GE.AND P6, PT, R57, RZ, PT ;  /* 0x000000ff3900720c */ /* 0x000fe20003fc6270 */
[----:B------:R-:W-:Y:S02]  /*2960*/  IMAD.MOV R49, RZ, RZ, -R47 ;  /* 0x000000ffff317224 */ /* 0x000fe400078e0a2f */
[----:B------:R-:W-:-:S04]  /*2970*/  IMAD.HI.U32 R47, R8, R58, RZ ;  /* 0x0000003a082f7227 */ /* 0x000fc800078e00ff */
[----:B------:R-:W-:Y:S01]  /*2980*/  @!P2 IMAD.MOV R41, RZ, RZ, -R41 ;  /* 0x000000ffff29a224 */ /* 0x000fe200078e0a29 */
[C---:B------:R-:W-:Y:S01]  /*2990*/  ISETP.GT.U32.AND P2, PT, R3.reuse, R50, PT ;  /* 0x000000320300720c */ /* 0x040fe20003f44070 */
[----:B------:R-:W-:Y:S01]  /*29a0*/  @!P1 IMAD.IADD R46, R46, 0x1, -R3 ;  /* 0x000000012e2e9824 */ /* 0x000fe200078e0a03 */
[C---:B------:R-:W-:Y:S01]  /*29b0*/  ISETP.GT.U32.AND P1, PT, R3.reuse, R54, PT ;  /* 0x000000360300720c */ /* 0x040fe20003f24070 */
[----:B------:R-:W-:Y:S02]  /*29c0*/  IMAD R56, R3, R49, R56 ;  /* 0x0000003103387224 */ /* 0x000fe400078e0238 */
[----:B------:R-:W-:Y:S02]  /*29d0*/  IMAD.MOV R47, RZ, RZ, -R47 ;  /* 0x000000ffff2f7224 */ /* 0x000fe400078e0a2f */
[--C-:B------:R-:W-:Y:S01]  /*29e0*/  @!P4 IMAD.IADD R42, R42, 0x1, -R3.reuse ;  /* 0x000000012a2ac824 */ /* 0x100fe200078e0a03 */
[----:B------:R-:W-:Y:S01]  /*29f0*/  ISETP.GE.AND P4, PT, R55, RZ, PT ;  /* 0x000000ff3700720c */ /* 0x000fe20003f86270 */
[----:B------:R-:W-:Y:S01]  /*2a00*/  @!P3 IMAD.IADD R48, R48, 0x1, -R3 ;  /* 0x000000013030b824 */ /* 0x000fe200078e0a03 */
[----:B------:R-:W-:Y:S01]  /*2a10*/  ISETP.GE.AND P3, PT, R59, RZ, PT ;  /* 0x000000ff3b00720c */ /* 0x000fe20003f66270 */
[----:B------:R-:W-:-:S02]  /*2a20*/  IMAD R58, R3, R47, R58 ;  /* 0x0000002f033a7224 */ /* 0x000fc400078e023a */
[----:B------:R-:W-:Y:S01]  /*2a30*/  @!P0 IMAD.MOV R46, RZ, RZ, -R46 ;  /* 0x000000ffff2e8224 */ /* 0x000fe200078e0a2e */
[C---:B------:R-:W-:Y:S01]  /*2a40*/  ISETP.GT.U32.AND P0, PT, R3.reuse, R56, PT ;  /* 0x000000380300720c */ /* 0x040fe20003f04070 */
[----:B------:R-:W-:Y:S01]  /*2a50*/  @!P5 IMAD.MOV R42, RZ, RZ, -R42 ;  /* 0x000000ffff2ad224 */ /* 0x000fe200078e0a2a */
[C---:B------:R-:W-:Y:S01]  /*2a60*/  ISETP.GT.U32.AND P5, PT, R3.reuse, R52, PT ;  /* 0x000000340300720c */ /* 0x040fe20003fa4070 */
[----:B------:R-:W-:Y:S01]  /*2a70*/  @!P6 IMAD.MOV R48, RZ, RZ, -R48 ;  /* 0x000000ffff30e224 */ /* 0x000fe200078e0a30 */
[----:B------:R-:W-:Y:S01]  /*2a80*/  ISETP.GT.U32.AND P6, PT, R3, R58, PT ;  /* 0x0000003a0300720c */ /* 0x000fe20003fc4070 */
[C---:B------:R-:W-:Y:S02]  /*2a90*/  VIADD R55, R5.reuse, 0x28 ;  /* 0x0000002805377836 */ /* 0x040fe40000000000 */
[--C-:B------:R-:W-:Y:S01]  /*2aa0*/  @!P2 IMAD.IADD R50, R50, 0x1, -R3.reuse ;  /* 0x000000013232a824 */ /* 0x100fe200078e0a03 */
[----:B------:R-:W-:Y:S01]  /*2ab0*/  ISETP.GE.AND P2, PT, R60, RZ, PT ;  /* 0x000000ff3c00720c */ /* 0x000fe20003f46270 */
[----:B------:R-:W-:Y:S01]  /*2ac0*/  VIADD R49, R5, 0x26 ;  /* 0x0000002605317836 */ /* 0x000fe20000000000 */
[----:B------:R-:W-:Y:S01]  /*2ad0*/  IABS R60, R55 ;  /* 0x00000037003c7213 */ /* 0x000fe20000000000 */
[----:B------:R-:W-:-:S02]  /*2ae0*/  @!P1 IMAD.IADD R54, R54, 0x1, -R3 ;  /* 0x0000000136369824 */ /* 0x000fc400078e0a03 */
[----:B------:R-:W-:Y:S01]  /*2af0*/  @!P0 IMAD.IADD R56, R56, 0x1, -R3 ;  /* 0x0000000138388824 */ /* 0x000fe200078e0a03 */
[----:B------:R-:W-:Y:S01]  /*2b00*/  IABS R62, R49 ;  /* 0x00000031003e7213 */ /* 0x000fe20000000000 */
[----:B------:R-:W-:Y:S01]  /*2b10*/  IMAD.HI.U32 R47, R8, R60, RZ ;  /* 0x0000003c082f7227 */ /* 0x000fe200078e00ff */
[----:B------:R-:W-:-:S03]  /*2b20*/  ISETP.GE.AND P0, PT, R49, RZ, PT ;  /* 0x000000ff3100720c */ /* 0x000fc60003f06270 */
[--C-:B------:R-:W-:Y:S01]  /*2b30*/  @!P5 IMAD.IADD R52, R52, 0x1, -R3.reuse ;  /* 0x000000013434d824 */ /* 0x100fe200078e0a03 */
[----:B------:R-:W-:Y:S01]  /*2b40*/  ISETP.GE.AND P5, PT, R61, RZ, PT ;  /* 0x000000ff3d00720c */ /* 0x000fe20003fa6270 */
[----:B------:R-:W-:Y:S01]  /*2b50*/  @!P6 IMAD.IADD R58, R58, 0x1, -R3 ;  /* 0x000000013a3ae824 */ /* 0x000fe200078e0a03 */
[C---:B------:R-:W-:Y:S01]  /*2b60*/  ISETP.GT.U32.AND P6, PT, R3.reuse, R56, PT ;  /* 0x000000380300720c */ /* 0x040fe20003fc4070 */
[----:B------:R-:W-:Y:S01]  /*2b70*/  IMAD.MOV R47, RZ, RZ, -R47 ;  /* 0x000000ffff2f7224 */ /* 0x000fe200078e0a2f */
[----:B------:R-:W-:Y:S01]  /*2b80*/  ISETP.GT.U32.AND P1, PT, R3, R52, PT ;  /* 0x000000340300720c */ /* 0x000fe20003f24070 */
[----:B------:R-:W-:Y:S01]  /*2b90*/  @!P3 IMAD.MOV R50, RZ, RZ, -R50 ;  /* 0x000000ffff32b224 */ /* 0x000fe200078e0a32 */
[----:B------:R-:W-:Y:S01]  /*2ba0*/  ISETP.GE.AND P3, PT, R51, RZ, PT ;  /* 0x000000ff3300720c */ /* 0x000fe20003f66270 */
[----:B------:R-:W-:Y:S01]  /*2bb0*/  IMAD R60, R3, R47, R60 ;  /* 0x0000002f033c7224 */ /* 0x000fe200078e023c */
[----:B------:R-:W-:Y:S01]  /*2bc0*/  IABS R61, R5 ;  /* 0x00000005003d7213 */ /* 0x000fe20000000000 */
[----:B------:R-:W-:-:S04]  /*2bd0*/  IMAD.HI.U32 R47, R8, R62, RZ ;  /* 0x0000003e082f7227 */ /* 0x000fc800078e00ff */
[----:B------:R-:W-:Y:S02]  /*2be0*/  IMAD.MOV R47, RZ, RZ, -R47 ;  /* 0x000000ffff2f7224 */ /* 0x000fe400078e0a2f */
[--C-:B------:R-:W-:Y:S01]  /*2bf0*/  @!P6 IMAD.IADD R56, R56, 0x1, -R3.reuse ;  /* 0x000000013838e824 */ /* 0x100fe200078e0a03 */
[C---:B------:R-:W-:Y:S01]  /*2c00*/  ISETP.GT.U32.AND P6, PT, R3.reuse, R60, PT ;  /* 0x0000003c0300720c */ /* 0x040fe20003fc4070 */
[----:B------:R-:W-:Y:S02]  /*2c10*/  IMAD R62, R3, R47, R62 ;  /* 0x0000002f033e7224 */ /* 0x000fe400078e023e */
[----:B------:R-:W-:Y:S01]  /*2c20*/  @!P1 IMAD.IADD R52, R52, 0x1, -R3 ;  /* 0x0000000134349824 */ /* 0x000fe200078e0a03 */
[----:B------:R-:W-:Y:S01]  /*2c30*/  ISETP.GE.AND P1, PT, R53, RZ, PT ;  /* 0x000000ff3500720c */ /* 0x000fe20003f26270 */
[----:B------:R-:W-:Y:S01]  /*2c40*/  @!P3 IMAD.MOV R56, RZ, RZ, -R56 ;  /* 0x000000ffff38b224 */ /* 0x000fe200078e0a38 */
[C---:B------:R-:W-:Y:S01]  /*2c50*/  ISETP.GT.U32.AND P3, PT, R3.reuse, R62, PT ;  /* 0x0000003e0300720c */ /* 0x040fe20003f64070 */
[----:B------:R-:W-:Y:S01]  /*2c60*/  @!P2 IMAD.MOV R52, RZ, RZ, -R52 ;  /* 0x000000ffff34a224 */ /* 0x000fe200078e0a34 */
[----:B------:R-:W-:Y:S01]  /*2c70*/  ISETP.GT.U32.AND P2, PT, R3, R58, PT ;  /* 0x0000003a0300720c */ /* 0x000fe20003f44070 */
[----:B------:R-:W-:-:S02]  /*2c80*/  VIADD R49, R5, 0x24 ;  /* 0x0000002405317836 */ /* 0x000fc40000000000 */
[C---:B------:R-:W-:Y:S02]  /*2c90*/  VIADD R53, R5.reuse, 0x20 ;  /* 0x0000002005357836 */ /* 0x040fe40000000000 */
[----:B------:R-:W-:Y:S01]  /*2ca0*/  VIADD R51, R5, 0x22 ;  /* 0x0000002205337836 */ /* 0x000fe20000000000 */
[----:B------:R-:W-:Y:S01]  /*2cb0*/  IABS R64, R49 ;  /* 0x0000003100407213 */ /* 0x000fe20000000000 */
[----:B------:R-:W-:Y:S01]  /*2cc0*/  @!P4 IMAD.MOV R44, RZ, RZ, -R44 ;  /* 0x000000ffff2cc224 */ /* 0x000fe200078e0a2c */
[----:B------:R-:W-:Y:S01]  /*2cd0*/  IABS R68, R53 ;  /* 0x0000003500447213 */ /* 0x000fe20000000000 */
[--C-:B------:R-:W-:Y:S01]  /*2ce0*/  @!P6 IMAD.IADD R60, R60, 0x1, -R3.reuse ;  /* 0x000000013c3ce824 */ /* 0x100fe200078e0a03 */
[----:B------:R-:W-:Y:S01]  /*2cf0*/  IABS R66, R51 ;  /* 0x0000003300427213 */ /* 0x000fe20000000000 */
[----:B------:R-:W-:Y:S01]  /*2d00*/  @!P3 IMAD.IADD R62, R62, 0x1, -R3 ;  /* 0x000000013e3eb824 */ /* 0x000fe200078e0a03 */
[C---:B------:R-:W-:Y:S01]  /*2d10*/  ISETP.GT.U32.AND P4, PT, R3.reuse, R54, PT ;  /* 0x000000360300720c */ /* 0x040fe20003f84070 */
[----:B------:R-:W-:Y:S01]  /*2d20*/  IMAD.HI.U32 R47, R8, R64, RZ ;  /* 0x00000040082f7227 */ /* 0x000fe200078e00ff */
[----:B------:R-:W-:-:S02]  /*2d30*/  ISETP.GT.U32.AND P6, PT, R3, R60, PT ;  /* 0x0000003c0300720c */ /* 0x000fc40003fc4070 */
[----:B------:R-:W-:Y:S01]  /*2d40*/  ISETP.GT.U32.AND P3, PT, R3, R62, PT ;  /* 0x0000003e0300720c */ /* 0x000fe20003f64070 */
[----:B------:R-:W-:Y:S01]  /*2d50*/  @!P2 IMAD.IADD R58, R58, 0x1, -R3 ;  /* 0x000000013a3aa824 */ /* 0x000fe200078e0a03 */
[----:B------:R-:W-:Y:S01]  /*2d60*/  ISETP.GE.AND P2, PT, R51, RZ, PT ;  /* 0x000000ff3300720c */ /* 0x000fe20003f46270 */
[----:B------:R-:W-:Y:S02]  /*2d70*/  IMAD.MOV R51, RZ, RZ, -R47 ;  /* 0x000000ffff337224 */ /* 0x000fe400078e0a2f */
[----:B------:R-:W-:-:S04]  /*2d80*/  IMAD.HI.U32 R47, R8, R68, RZ ;  /* 0x00000044082f7227 */ /* 0x000fc800078e00ff */
[C---:B------:R-:W-:Y:S02]  /*2d90*/  IMAD R64, R3.reuse, R51, R64 ;  /* 0x0000003303407224 */ /* 0x040fe400078e0240 */
[----:B------:R-:W-:Y:S02]  /*2da0*/  IMAD.MOV R51, RZ, RZ, -R47 ;  /* 0x000000ffff337224 */ /* 0x000fe400078e0a2f */
[--C-:B------:R-:W-:Y:S02]  /*2db0*/  @!P3 IMAD.IADD R62, R62, 0x1, -R3.reuse ;  /* 0x000000013e3eb824 */ /* 0x100fe400078e0a03 */
[----:B------:R-:W-:Y:S02]  /*2dc0*/  IMAD R68, R3, R51, R68 ;  /* 0x0000003303447224 */ /* 0x000fe400078e0244 */
[----:B------:R-:W-:Y:S01]  /*2dd0*/  @!P4 IMAD.IADD R54, R54, 0x1, -R3 ;  /* 0x000000013636c824 */ /* 0x000fe200078e0a03 */
[----:B------:R-:W-:Y:S01]  /*2de0*/  ISETP.GE.AND P4, PT, R55, RZ, PT ;  /* 0x000000ff3700720c */ /* 0x000fe20003f86270 */
[----:B------:R-:W-:Y:S01]  /*2df0*/  VIADD R55, R5, 0x1e ;  /* 0x0000001e05377836 */ /* 0x000fe20000000000 */
[----:B------:R-:W-:Y:S01]  /*2e00*/  ISETP.GT.U32.AND P3, PT, R3, R68, PT ;  /* 0x000000440300720c */ /* 0x000fe20003f64070 */
[----:B------:R-:W-:Y:S01]  /*2e10*/  @!P5 IMAD.MOV R54, RZ, RZ, -R54 ;  /* 0x000000ffff36d224 */ /* 0x000fe200078e0a36 */
[----:B------:R-:W-:Y:S01]  /*2e20*/  ISETP.GE.AND P5, PT, R49, RZ, PT ;  /* 0x000000ff3100720c */ /* 0x000fe20003fa6270 */
[----:B------:R-:W-:Y:S01]  /*2e30*/  VIADD R57, R5, 0x1a ;  /* 0x0000001a05397836 */ /* 0x000fe20000000000 */
[----:B------:R-:W-:Y:S01]  /*2e40*/  IABS R70, R55 ;  /* 0x0000003700467213 */ /* 0x000fe20000000000 */
[----:B------:R-:W-:-:S03]  /*2e50*/  IMAD.HI.U32 R49, R8, R66, RZ ;  /* 0x0000004208317227 */ /* 0x000fc600078e00ff */
[----:B------:R-:W-:Y:S01]  /*2e60*/  IABS R74, R57 ;  /* 0x00000039004a7213 */ /* 0x000fe20000000000 */
[----:B------:R-:W-:Y:S01]  /*2e70*/  @!P6 IMAD.IADD R60, R60, 0x1, -R3 ;  /* 0x000000013c3ce824 */ /* 0x000fe200078e0a03 */
[C---:B------:R-:W-:Y:S01]  /*2e80*/  ISETP.GT.U32.AND P6, PT, R3.reuse, R64, PT ;  /* 0x000000400300720c */ /* 0x040fe20003fc4070 */
[----:B------:R-:W-:Y:S02]  /*2e90*/  IMAD.MOV R49, RZ, RZ, -R49 ;  /* 0x000000ffff317224 */ /* 0x000fe400078e0a31 */
[----:B------:R-:W-:Y:S02]  /*2ea0*/  @!P3 IMAD.IADD R68, R68, 0x1, -R3 ;  /* 0x000000014444b824 */ /* 0x000fe400078e0a03 */
[C---:B------:R-:W-:Y:S02]  /*2eb0*/  IMAD R66, R3.reuse, R49, R66 ;  /* 0x0000003103427224 */ /* 0x040fe400078e0242 */
[----:B------:R-:W-:Y:S01]  /*2ec0*/  IMAD.HI.U32 R47, R8, R70, RZ ;  /* 0x00000046082f7227 */ /* 0x000fe200078e00ff */
[----:B------:R-:W-:-:S03]  /*2ed0*/  ISETP.GT.U32.AND P3, PT, R3, R68, PT ;  /* 0x000000440300720c */ /* 0x000fc60003f64070 */
[----:B------:R-:W-:-:S04]  /*2ee0*/  IMAD.HI.U32 R49, R8, R74, RZ ;  /* 0x0000004a08317227 */ /* 0x000fc800078e00ff */
[----:B------:R-:W-:Y:S02]  /*2ef0*/  IMAD.MOV R47, RZ, RZ, -R47 ;  /* 0x000000ffff2f7224 */ /* 0x000fe400078e0a2f */
[----:B------:R-:W-:Y:S02]  /*2f00*/  IMAD.MOV R49, RZ, RZ, -R49 ;  /* 0x000000ffff317224 */ /* 0x000fe400078e0a31 */
[C---:B------:R-:W-:Y:S02]  /*2f10*/  IMAD R70, R3.reuse, R47, R70 ;  /* 0x0000002f03467224 */ /* 0x040fe400078e0246 */
[--C-:B------:R-:W-:Y:S02]  /*2f20*/  @!P6 IMAD.IADD R64, R64, 0x1, -R3.reuse ;  /* 0x000000014040e824 */ /* 0x100fe400078e0a03 */
[----:B------:R-:W-:Y:S01]  /*2f30*/  @!P4 IMAD.MOV R60, RZ, RZ, -R60 ;  /* 0x000000ffff3cc224 */ /* 0x000fe200078e0a3c */
[C---:B------:R-:W-:Y:S01]  /*2f40*/  ISETP.GT.U32.AND P4, PT, R3.reuse, R66, PT ;  /* 0x000000420300720c */ /* 0x040fe20003f84070 */
[C---:B------:R-:W-:Y:S01]  /*2f50*/  IMAD R74, R3.reuse, R49, R74 ;  /* 0x00000031034a7224 */ /* 0x040fe200078e024a */
[C---:B------:R-:W-:Y:S01]  /*2f60*/  ISETP.GT.U32.AND P6, PT, R3.reuse, R64, PT ;  /* 0x000000400300720c */ /* 0x040fe20003fc4070 */
[----:B------:R-:W-:Y:S01]  /*2f70*/  @!P0 IMAD.MOV R62, RZ, RZ, -R62 ;  /* 0x000000ffff3e8224 */ /* 0x000fe200078e0a3e */
[C---:B------:R-:W-:Y:S01]  /*2f80*/  ISETP.GT.U32.AND P0, PT, R3.reuse, R70, PT ;  /* 0x000000460300720c */ /* 0x040fe20003f04070 */
[----:B------:R-:W-:Y:S01]  /*2f90*/  @!P3 IMAD.IADD R68, R68, 0x1, -R3 ;  /* 0x000000014444b824 */ /* 0x000fe200078e0a03 */
[----:B------:R-:W-:Y:S01]  /*2fa0*/  ISETP.GT.U32.AND P3, PT, R3, R74, PT ;  /* 0x0000004a0300720c */ /* 0x000fe20003f64070 */
[----:B------:R-:W-:Y:S01]  /*2fb0*/  @!P1 IMAD.MOV R58, RZ, RZ, -R58 ;  /* 0x000000ffff3a9224 */ /* 0x000fe200078e0a3a */
[----:B------:R-:W-:Y:S01]  /*2fc0*/  ISETP.GE.AND P1, PT, R53, RZ, PT ;  /* 0x000000ff3500720c */ /* 0x000fe20003f26270 */
[----:B------:R-:W-:-:S02]  /*2fd0*/  VIADD R53, R5, 0x1c ;  /* 0x0000001c05357836 */ /* 0x000fc40000000000 */
[C---:B------:R-:W-:Y:S02]  /*2fe0*/  VIADD R59, R5.reuse, 0x18 ;  /* 0x00000018053b7836 */ /* 0x040fe40000000000 */
[--C-:B------:R-:W-:Y:S01]  /*2ff0*/  @!P4 IMAD.IADD R66, R66, 0x1, -R3.reuse ;  /* 0x000000014242c824 */ /* 0x100fe200078e0a03 */
[----:B------:R-:W-:Y:S01]  /*3000*/  IABS R72, R53 ;  /* 0x0000003500487213 */ /* 0x000fe20000000000 */
[----:B------:R-:W-:Y:S01]  /*3010*/  VIADD R65, R5, 0x14 ;  /* 0x0000001405417836 */ /* 0x000fe20000000000 */
[----:B------:R-:W-:Y:S01]  /*3020*/  IABS R76, R59 ;  /* 0x0000003b004c7213 */ /* 0x000fe20000000000 */
[--C-:B------:R-:W-:Y:S01]  /*3030*/  @!P6 IMAD.IADD R64, R64, 0x1, -R3.reuse ;  /* 0x000000014040e824 */ /* 0x100fe200078e0a03 */
[----:B------:R-:W-:Y:S01]  /*3040*/  ISETP.GT.U32.AND P4, PT, R3, R66, PT ;  /* 0x000000420300720c */ /* 0x000fe20003f84070 */
[--C-:B------:R-:W-:Y:S01]  /*3050*/  @!P0 IMAD.IADD R70, R70, 0x1, -R3.reuse ;  /* 0x0000000146468824 */ /* 0x100fe200078e0a03 */
[----:B------:R-:W-:Y:S01]  /*3060*/  IABS R80, R65 ;  /* 0x0000004100507213 */ /* 0x000fe20000000000 */
[----:B------:R-:W-:Y:S01]  /*3070*/  @!P3 IMAD.IADD R74, R74, 0x1, -R3 ;  /* 0x000000014a4ab824 */ /* 0x000fe200078e0a03 */
[----:B------:R-:W-:Y:S01]  /*3080*/  ISETP.GE.AND P6, PT, R55, RZ, PT ;  /* 0x000000ff3700720c */ /* 0x000fe20003fc6270 */
[----:B------:R-:W-:Y:S01]  /*3090*/  VIADD R63, R5, 0x16 ;  /* 0x00000016053f7836 */ /* 0x000fe20000000000 */
[----:B------:R-:W-:Y:S01]  /*30a0*/  ISETP.GT.U32.AND P0, PT, R3, R70, PT ;  /* 0x000000460300720c */ /* 0x000fe20003f04070 */
[----:B------:R-:W-:-:S03]  /*30b0*/  IMAD.HI.U32 R47, R8, R72, RZ ;  /* 0x00000048082f7227 */ /* 0x000fc600078e00ff */
[----:B------:R-:W-:Y:S01]  /*30c0*/  IABS R78, R63 ;  /* 0x0000003f004e7213 */ /* 0x000fe20000000000 */
[----:B------:R-:W-:Y:S01]  /*30d0*/  @!P5 IMAD.MOV R64, RZ, RZ, -R64 ;  /* 0x000000ffff40d224 */ /* 0x000fe200078e0a40 */
[----:B------:R-:W-:Y:S01]  /*30e0*/  ISETP.GT.U32.AND P5, PT, R3, R74, PT ;  /* 0x0000004a0300720c */ /* 0x000fe20003fa4070 */
[----:B------:R-:W-:-:S04]  /*30f0*/  IMAD.HI.U32 R51, R8, R76, RZ ;  /* 0x0000004c08337227 */ /* 0x000fc800078e00ff */
[----:B------:R-:W-:Y:S02]  /*3100*/  IMAD.MOV R47, RZ, RZ, -R47 ;  /* 0x000000ffff2f7224 */ /* 0x000fe400078e0a2f */
[----:B------:R-:W-:-:S04]  /*3110*/  IMAD.HI.U32 R49, R8, R80, RZ ;  /* 0x0000005008317227 */ /* 0x000fc800078e00ff */
[----:B------:R-:W-:Y:S02]  /*3120*/  IMAD.MOV R51, RZ, RZ, -R51 ;  /* 0x000000ffff337224 */ /* 0x000fe400078e0a33 */
[----:B------:R-:W-:Y:S02]  /*3130*/  IMAD R72, R3, R47, R72 ;  /* 0x0000002f03487224 */ /* 0x000fe400078e0248 */
[----:B------:R-:W-:Y:S02]  /*3140*/  IMAD.MOV R49, RZ, RZ, -R49 ;  /* 0x000000ffff317224 */ /* 0x000fe400078e0a31 */
[----:B------:R-:W-:Y:S02]  /*3150*/  VIADD R69, R5, 0x10 ;  /* 0x0000001005457836 */ /* 0x000fe40000000000 */
[----:B------:R-:W-:-:S03]  /*3160*/  IMAD.HI.U32 R47, R8, R78, RZ ;  /* 0x0000004e082f7227 */ /* 0x000fc600078e00ff */
[----:B------:R-:W-:Y:S01]  /*3170*/  IABS R84, R69 ;  /* 0x0000004500547213 */ /* 0x000fe20000000000 */
[C---:B------:R-:W-:Y:S02]  /*3180*/  IMAD R76, R3.reuse, R51, R76 ;  /* 0x00000033034c7224 */ /* 0x040fe400078e024c */
[----:B------:R-:W-:Y:S01]  /*3190*/  @!P4 IMAD.IADD R66, R66, 0x1, -R3 ;  /* 0x000000014242c824 */ /* 0x000fe200078e0a03 */
[C---:B------:R-:W-:Y:S01]  /*31a0*/  ISETP.GT.U32.AND P4, PT, R3.reuse, R72, PT ;  /* 0x000000480300720c */ /* 0x040fe20003f84070 */
[C---:B------:R-:W-:Y:S02]  /*31b0*/  IMAD R80, R3.reuse, R49, R80 ;  /* 0x0000003103507224 */ /* 0x040fe400078e0250 */
[----:B------:R-:W-:Y:S02]  /*31c0*/  IMAD.MOV R47, RZ, RZ, -R47 ;  /* 0x000000ffff2f7224 */ /* 0x000fe400078e0a2f */
[--C-:B------:R-:W-:Y:S01]  /*31d0*/  @!P0 IMAD.IADD R70, R70, 0x1, -R3.reuse ;  /* 0x0000000146468824 */ /* 0x100fe200078e0a03 */
[C---:B------:R-:W-:Y:S01]  /*31e0*/  ISETP.GT.U32.AND P0, PT, R3.reuse, R76, PT ;  /* 0x0000004c0300720c */ /* 0x040fe20003f04070 */
[----:B------:R-:W-:Y:S01]  /*31f0*/  @!P5 IMAD.IADD R74, R74, 0x1, -R3 ;  /* 0x000000014a4ad824 */ /* 0x000fe200078e0a03 */
[C---:B------:R-:W-:Y:S01]  /*3200*/  ISETP.GT.U32.AND P5, PT, R3.reuse, R80, PT ;  /* 0x000000500300720c */ /* 0x040fe20003fa4070 */
[----:B------:R-:W-:-:S02]  /*3210*/  IMAD R78, R3, R47, R78 ;  /* 0x0000002f034e7224 */ /* 0x000fc400078e024e */
[----:B------:R-:W-:-:S04]  /*3220*/  IMAD.HI.U32 R47, R8, R84, RZ ;  /* 0x00000054082f7227 */ /* 0x000fc800078e00ff */
[C---:B------:R-:W-:Y:S02]  /*3230*/  VIADD R71, R5.reuse, 0xe ;  /* 0x0000000e05477836 */ /* 0x040fe40000000000 */
[----:B------:R-:W-:Y:S02]  /*3240*/  IMAD.MOV R49, RZ, RZ, -R47 ;  /* 0x000000ffff317224 */ /* 0x000fe400078e0a2f */
[----:B------:R-:W-:Y:S01]  /*3250*/  VIADD R67, R5, 0x12 ;  /* 0x0000001205437836 */ /* 0x000fe20000000000 */
[----:B------:R-:W-:Y:S01]  /*3260*/  IABS R86, R71 ;  /* 0x0000004700567213 */ /* 0x000fe20000000000 */
[--C-:B------:R-:W-:Y:S01]  /*3270*/  @!P4 IMAD.IADD R72, R72, 0x1, -R3.reuse ;  /* 0x000000014848c824 */ /* 0x100fe200078e0a03 */
[----:B------:R-:W-:Y:S01]  /*3280*/  ISETP.GE.AND P4, PT, R53, RZ, PT ;  /* 0x000000ff3500720c */ /* 0x000fe20003f86270 */
[C---:B------:R-:W-:Y:S01]  /*3290*/  IMAD R84, R3.reuse, R49, R84 ;  /* 0x0000003103547224 */ /* 0x040fe200078e0254 */
[----:B------:R-:W-:Y:S01]  /*32a0*/  IABS R82, R67 ;  /* 0x0000004300527213 */ /* 0x000fe20000000000 */
[--C-:B------:R-:W-:Y:S01]  /*32b0*/  @!P0 IMAD.IADD R76, R76, 0x1, -R3.reuse ;  /* 0x000000014c4c8824 */ /* 0x100fe200078e0a03 */
[C---:B------:R-:W-:Y:S01]  /*32c0*/  ISETP.GT.U32.AND P3, PT, R3.reuse, R72, PT ;  /* 0x000000480300720c */ /* 0x040fe20003f64070 */
[----:B------:R-:W-:Y:S01]  /*32d0*/  @!P5 IMAD.IADD R80, R80, 0x1, -R3 ;  /* 0x000000015050d824 */ /* 0x000fe200078e0a03 */
[C---:B------:R-:W-:Y:S01]  /*32e0*/  ISETP.GT.U32.AND P5, PT, R3.reuse, R84, PT ;  /* 0x000000540300720c */ /* 0x040fe20003fa4070 */
[----:B------:R-:W-:Y:S01]  /*32f0*/  IMAD.HI.U32 R47, R8, R86, RZ ;  /* 0x00000056082f7227 */ /* 0x000fe200078e00ff */
[----:B------:R-:W-:-:S03]  /*3300*/  ISETP.GT.U32.AND P0, PT, R3, R76, PT ;  /* 0x0000004c0300720c */ /* 0x000fc60003f04070 */
[----:B------:R-:W-:-:S04]  /*3310*/  IMAD.HI.U32 R51, R8, R82, RZ ;  /* 0x0000005208337227 */ /* 0x000fc800078e00ff */
[----:B------:R-:W-:Y:S02]  /*3320*/  VIADD R73, R5, 0xc ;  /* 0x0000000c05497836 */ /* 0x000fe40000000000 */
[----:B------:R-:W-:Y:S02]  /*3330*/  IMAD.MOV R47, RZ, RZ, -R47 ;  /* 0x000000ffff2f7224 */ /* 0x000fe400078e0a2f */
[----:B------:R-:W-:Y:S01]  /*3340*/  IMAD.MOV R51, RZ, RZ, -R51 ;  /* 0x000000ffff337224 */ /* 0x000fe200078e0a33 */
[----:B------:R-:W-:Y:S01]  /*3350*/  IABS R88, R73 ;  /* 0x0000004900587213 */ /* 0x000fe20000000000 */
[C---:B------:R-:W-:Y:S02]  /*3360*/  IMAD R86, R3.reuse, R47, R86 ;  /* 0x0000002f03567224 */ /* 0x040fe400078e0256 */
[C---:B------:R-:W-:Y:S02]  /*3370*/  IMAD R82, R3.reuse, R51, R82 ;  /* 0x0000003303527224 */ /* 0x040fe400078e0252 */
[--C-:B------:R-:W-:Y:S01]  /*3380*/  @!P3 IMAD.IADD R72, R72, 0x1, -R3.reuse ;  /* 0x000000014848b824 */ /* 0x100fe200078e0a03 */
[C---:B------:R-:W-:Y:S01]  /*3390*/  ISETP.GT.U32.AND P3, PT, R3.reuse, R78, PT ;  /* 0x0000004e0300720c */ /* 0x040fe20003f64070 */
[----:B------:R-:W-:Y:S01]  /*33a0*/  @!P5 IMAD.IADD R84, R84, 0x1, -R3 ;  /* 0x000000015454d824 */ /* 0x000fe200078e0a03 */
[----:B------:R-:W-:Y:S01]  /*33b0*/  ISETP.GT.U32.AND P5, PT, R3, R86, PT ;  /* 0x000000560300720c */ /* 0x000fe20003fa4070 */
[----:B------:R-:W-:-:S04]  /*33c0*/  IMAD.HI.U32 R49, R8, R88, RZ ;  /* 0x0000005808317227 */ /* 0x000fc800078e00ff */
[----:B------:R-:W-:Y:S01]  /*33d0*/  @!P0 IMAD.IADD R76, R76, 0x1, -R3 ;  /* 0x000000014c4c8824 */ /* 0x000fe200078e0a03 */
[----:B------:R-:W-:Y:S01]  /*33e0*/  ISETP.GT.U32.AND P0, PT, R3, R82, PT ;  /* 0x000000520300720c */ /* 0x000fe20003f04070 */
[C---:B------:R-:W-:Y:S02]  /*33f0*/  VIADD R75, R5.reuse, 0xa ;  /* 0x0000000a054b7836 */ /* 0x040fe40000000000 */
[----:B------:R-:W-:Y:S02]  /*3400*/  IMAD.MOV R49, RZ, RZ, -R49 ;  /* 0x000000ffff317224 */ /* 0x000fe400078e0a31 */
[----:B------:R-:W-:Y:S01]  /*3410*/  VIADD R77, R5, 0x8 ;  /* 0x00000008054d7836 */ /* 0x000fe20000000000 */
[----:B------:R-:W-:Y:S01]  /*3420*/  IABS R90, R75 ;  /* 0x0000004b005a7213 */ /* 0x000fe20000000000 */
[----:B------:R-:W-:Y:S02]  /*3430*/  IMAD R88, R3, R49, R88 ;  /* 0x0000003103587224 */ /* 0x000fe400078e0258 */
[----:B------:R-:W-:Y:S01]  /*3440*/  VIADD R79, R5, 0x6 ;  /* 0x00000006054f7836 */ /* 0x000fe20000000000 */
[----:B------:R-:W-:Y:S01]  /*3450*/  IABS R92, R77 ;  /* 0x0000004d005c7213 */ /* 0x000fe20000000000 */
        /* <DEDUP_REMOVED lines=8> */
[----:B------:R-:W-:Y:S02]  /*34e0*/  VIADD R83, R5, 0x2 ;  /* 0x0000000205537836 */ /* 0x000fe40000000000 */
[----:B------:R-:W-:Y:S01]  /*34f0*/  @!P0 IMAD.IADD R82, R82, 0x1, -R3 ;  /* 0x0000000152528824 */ /* 0x000fe200078e0a03 */
[----:B------:R-:W-:Y:S01]  /*3500*/  ISETP.GE.AND P0, PT, R59, RZ, PT ;  /* 0x000000ff3b00720c */ /* 0x000fe20003f06270 */
[----:B------:R-:W-:Y:S01]  /*3510*/  IMAD.HI.U32 R47, R8, R92, RZ ;  /* 0x0000005c082f7227 */ /* 0x000fe200078e00ff */
[----:B------:R-:W-:-:S03]  /*3520*/  IABS R59, R83 ;  /* 0x00000053003b7213 */ /* 0x000fc60000000000 */
[----:B------:R-:W-:Y:S01]  /*3530*/  @!P2 IMAD.MOV R66, RZ, RZ, -R66 ;  /* 0x000000ffff42a224 */ /* 0x000fe200078e0a42 */
[C---:B------:R-:W-:Y:S01]  /*3540*/  ISETP.GT.U32.AND P2, PT, R3.reuse, R78, PT ;  /* 0x0000004e0300720c */ /* 0x040fe20003f44070 */
[----:B------:R-:W-:Y:S01]  /*3550*/  @!P1 IMAD.MOV R68, RZ, RZ, -R68 ;  /* 0x000000ffff449224 */ /* 0x000fe200078e0a44 */
[----:B------:R-:W-:Y:S01]  /*3560*/  ISETP.GT.U32.AND P1, PT, R3, R80, PT ;  /* 0x000000500300720c */ /* 0x000fe20003f24070 */
[----:B------:R-:W-:Y:S02]  /*3570*/  IMAD.MOV R51, RZ, RZ, -R51 ;  /* 0x000000ffff337224 */ /* 0x000fe400078e0a33 */
[----:B------:R-:W-:-:S04]  /*3580*/  IMAD.HI.U32 R49, R8, R55, RZ ;  /* 0x0000003708317227 */ /* 0x000fc800078e00ff */
[----:B------:R-:W-:Y:S02]  /*3590*/  IMAD.MOV R47, RZ, RZ, -R47 ;  /* 0x000000ffff2f7224 */ /* 0x000fe400078e0a2f */
[----:B------:R-:W-:Y:S02]  /*35a0*/  IMAD R90, R3, R51, R90 ;  /* 0x00000033035a7224 */ /* 0x000fe400078e025a */
[----:B------:R-:W-:-:S04]  /*35b0*/  IMAD.HI.U32 R51, R8, R57, RZ ;  /* 0x0000003908337227 */ /* 0x000fc800078e00ff */
[----:B------:R-:W-:Y:S02]  /*35c0*/  IMAD.MOV R94, RZ, RZ, -R49 ;  /* 0x000000ffff5e7224 */ /* 0x000fe400078e0a31 */
[----:B------:R-:W-:-:S04]  /*35d0*/  IMAD.HI.U32 R53, R8, R59, RZ ;  /* 0x0000003b08357227 */ /* 0x000fc800078e00ff */
[----:B------:R-:W-:Y:S02]  /*35e0*/  IMAD R92, R3, R47, R92 ;  /* 0x0000002f035c7224 */ /* 0x000fe400078e025c */
[----:B------:R-:W-:-:S04]  /*35f0*/  IMAD.HI.U32 R47, R8, R61, RZ ;  /* 0x0000003d082f7227 */ /* 0x000fc800078e00ff */
[----:B------:R-:W-:Y:S02]  /*3600*/  IMAD.MOV R96, RZ, RZ, -R51 ;  /* 0x000000ffff607224 */ /* 0x000fe400078e0a33 */
[C---:B------:R-:W-:Y:S02]  /*3610*/  IMAD R8, R3.reuse, R94, R55 ;  /* 0x0000005e03087224 */ /* 0x040fe400078e0237 */
[----:B------:R-:W-:Y:S01]  /*3620*/  @!P5 IMAD.IADD R88, R88, 0x1, -R3 ;  /* 0x000000015858d824 */ /* 0x000fe200078e0a03 */
[C---:B------:R-:W-:Y:S01]  /*3630*/  ISETP.GT.U32.AND P5, PT, R3.reuse, R82, PT ;  /* 0x000000520300720c */ /* 0x040fe20003fa4070 */
[----:B------:R-:W-:Y:S01]  /*3640*/  @!P4 IMAD.MOV R72, RZ, RZ, -R72 ;  /* 0x000000ffff48c224 */ /* 0x000fe200078e0a48 */
[C---:B------:R-:W-:Y:S01]  /*3650*/  ISETP.GT.U32.AND P4, PT, R3.reuse, R84, PT ;  /* 0x000000540300720c */ /* 0x040fe20003f84070 */
[----:B------:R-:W-:Y:S02]  /*3660*/  IMAD.MOV R98, RZ, RZ, -R53 ;  /* 0x000000ffff627224 */ /* 0x000fe400078e0a35 */
[----:B------:R-:W-:-:S02]  /*3670*/  IMAD R94, R3, R96, R57 ;  /* 0x00000060035e7224 */ /* 0x000fc400078e0239 */
[----:B------:R-:W-:Y:S01]  /*3680*/  @!P6 IMAD.MOV R70, RZ, RZ, -R70 ;  /* 0x000000ffff46e224 */ /* 0x000fe200078e0a46 */
[C---:B------:R-:W-:Y:S01]  /*3690*/  ISETP.GT.U32.AND P6, PT, R3.reuse, R88, PT ;  /* 0x000000580300720c */ /* 0x040fe20003fc4070 */
[----:B------:R-:W-:Y:S01]  /*36a0*/  @!P3 IMAD.MOV R74, RZ, RZ, -R74 ;  /* 0x000000ffff4ab224 */ /* 0x000fe200078e0a4a */
[C---:B------:R-:W-:Y:S01]  /*36b0*/  ISETP.GT.U32.AND P3, PT, R3.reuse, R86, PT ;  /* 0x000000560300720c */ /* 0x040fe20003f64070 */
[----:B------:R-:W-:Y:S01]  /*36c0*/  @!P0 IMAD.MOV R76, RZ, RZ, -R76 ;  /* 0x000000ffff4c8224 */ /* 0x000fe200078e0a4c */
[C---:B------:R-:W-:Y:S01]  /*36d0*/  ISETP.GT.U32.AND P0, PT, R3.reuse, R90, PT ;  /* 0x0000005a0300720c */ /* 0x040fe20003f04070 */
[--C-:B------:R-:W-:Y:S01]  /*36e0*/  @!P2 IMAD.IADD R78, R78, 0x1, -R3.reuse ;  /* 0x000000014e4ea824 */ /* 0x100fe200078e0a03 */
[C---:B------:R-:W-:Y:S01]  /*36f0*/  ISETP.GT.U32.AND P2, PT, R3.reuse, R92, PT ;  /* 0x0000005c0300720c */ /* 0x040fe20003f44070 */
[----:B------:R-:W-:Y:S01]  /*3700*/  @!P1 IMAD.IADD R80, R80, 0x1, -R3 ;  /* 0x0000000150509824 */ /* 0x000fe200078e0a03 */
[C---:B------:R-:W-:Y:S01]  /*3710*/  ISETP.GT.U32.AND P1, PT, R3.reuse, R8, PT ;  /* 0x000000080300720c */ /* 0x040fe20003f24070 */
[----:B------:R-:W-:-:S02]  /*3720*/  IMAD R96, R3, R98, R59 ;  /* 0x0000006203607224 */ /* 0x000fc400078e023b */
[----:B------:R-:W-:Y:S02]  /*3730*/  IMAD.MOV R98, RZ, RZ, -R47 ;  /* 0x000000ffff627224 */ /* 0x000fe400078e0a2f */
[----:B------:R-:W-:Y:S02]  /*3740*/  @!P5 IMAD.IADD R82, R82, 0x1, -R3 ;  /* 0x000000015252d824 */ /* 0x000fe400078e0a03 */
[C---:B------:R-:W-:Y:S02]  /*3750*/  IMAD R98, R3.reuse, R98, R61 ;  /* 0x0000006203627224 */ /* 0x040fe400078e023d */
[--C-:B------:R-:W-:Y:S01]  /*3760*/  @!P4 IMAD.IADD R84, R84, 0x1, -R3.reuse ;  /* 0x000000015454c824 */ /* 0x100fe200078e0a03 */
[C---:B------:R-:W-:Y:S01]  /*3770*/  ISETP.GT.U32.AND P4, PT, R3.reuse, R94, PT ;  /* 0x0000005e0300720c */ /* 0x040fe20003f84070 */
[--C-:B------:R-:W-:Y:S01]  /*3780*/  @!P3 IMAD.IADD R86, R86, 0x1, -R3.reuse ;  /* 0x000000015656b824 */ /* 0x100fe200078e0a03 */
[----:B------:R-:W-:Y:S01]  /*3790*/  ISETP.GT.U32.AND P5, PT, R3, R98, PT ;  /* 0x000000620300720c */ /* 0x000fe20003fa4070 */
[--C-:B------:R-:W-:Y:S01]  /*37a0*/  @!P6 IMAD.IADD R88, R88, 0x1, -R3.reuse ;  /* 0x000000015858e824 */ /* 0x100fe200078e0a03 */
[----:B------:R-:W-:Y:S01]  /*37b0*/  ISETP.GE.AND P3, PT, R63, RZ, PT ;  /* 0x000000ff3f00720c */ /* 0x000fe20003f66270 */
[--C-:B------:R-:W-:Y:S01]  /*37c0*/  @!P0 IMAD.IADD R90, R90, 0x1, -R3.reuse ;  /* 0x000000015a5a8824 */ /* 0x100fe200078e0a03 */
[----:B------:R-:W-:Y:S01]  /*37d0*/  ISETP.GT.U32.AND P6, PT, R3, R96, PT ;  /* 0x000000600300720c */ /* 0x000fe20003fc4070 */
[--C-:B------:R-:W-:Y:S01]  /*37e0*/  @!P2 IMAD.IADD R92, R92, 0x1, -R3.reuse ;  /* 0x000000015c5ca824 */ /* 0x100fe200078e0a03 */
[----:B------:R-:W-:Y:S01]  /*37f0*/  ISETP.GE.AND P0, PT, R65, RZ, PT ;  /* 0x000000ff4100720c */ /* 0x000fe20003f06270 */
[--C-:B------:R-:W-:Y:S01]  /*3800*/  @!P1 IMAD.IADD R8, R8, 0x1, -R3.reuse ;  /* 0x0000000108089824 */ /* 0x100fe200078e0a03 */
[----:B------:R-:W-:Y:S01]  /*3810*/  ISETP.GE.AND P2, PT, R67, RZ, PT ;  /* 0x000000ff4300720c */ /* 0x000fe20003f46270 */
[----:B------:R-:W-:Y:S01]  /*3820*/  IMAD.SHL.U32 R2, R2, 0x2, RZ ;  /* 0x0000000202027824 */ /* 0x000fe200078e00ff */
[----:B------:R-:W-:Y:S01]  /*3830*/  ISETP.GE.AND P1, PT, R69, RZ, PT ;  /* 0x000000ff4500720c */ /* 0x000fe20003f26270 */
[--C-:B------:R-:W-:Y:S01]  /*3840*/  @!P4 IMAD.IADD R94, R94, 0x1, -R3.reuse ;  /* 0x000000015e5ec824 */ /* 0x100fe200078e0a03 */
[----:B------:R-:W-:Y:S01]  /*3850*/  ISETP.GE.AND P4, PT, R73, RZ, PT ;  /* 0x000000ff4900720c */ /* 0x000fe20003f86270 */
[--C-:B------:R-:W-:Y:S01]  /*3860*/  @!P5 IMAD.IADD R98, R98, 0x1, -R3.reuse ;  /* 0x000000016262d824 */ /* 0x100fe200078e0a03 */
[----:B------:R-:W-:Y:S01]  /*3870*/  ISETP.GE.AND P5, PT, R71, RZ, PT ;  /* 0x000000ff4700720c */ /* 0x000fe20003fa6270 */
[----:B------:R-:W-:Y:S01]  /*3880*/  @!P3 IMAD.MOV R78, RZ, RZ, -R78 ;  /* 0x000000ffff4eb224 */ /* 0x000fe200078e0a4e */
[C---:B------:R-:W-:Y:S01]  /*3890*/  ISETP.GT.U32.AND P3, PT, R3.reuse, R90, PT ;  /* 0x0000005a0300720c */ /* 0x040fe20003f64070 */
[--C-:B------:R-:W-:Y:S01]  /*38a0*/  @!P6 IMAD.IADD R96, R96, 0x1, -R3.reuse ;  /* 0x000000016060e824 */ /* 0x100fe200078e0a03 */
[C---:B------:R-:W-:Y:S01]  /*38b0*/  ISETP.GT.U32.AND P6, PT, R3.reuse, R94, PT ;  /* 0x0000005e0300720c */ /* 0x040fe20003fc4070 */
[----:B------:R-:W-:Y:S01]  /*38c0*/  @!P0 IMAD.MOV R80, RZ, RZ, -R80 ;  /* 0x000000ffff508224 */ /* 0x000fe200078e0a50 */
[C---:B------:R-:W-:Y:S01]  /*38d0*/  ISETP.GT.U32.AND P0, PT, R3.reuse, R92, PT ;  /* 0x0000005c0300720c */ /* 0x040fe20003f04070 */
[----:B------:R-:W-:Y:S01]  /*38e0*/  @!P2 IMAD.MOV R82, RZ, RZ, -R82 ;  /* 0x000000ffff52a224 */ /* 0x000fe200078e0a52 */
[C---:B------:R-:W-:Y:S01]  /*38f0*/  ISETP.GT.U32.AND P2, PT, R3.reuse, R8, PT ;  /* 0x000000080300720c */ /* 0x040fe20003f44070 */
[----:B------:R-:W-:Y:S01]  /*3900*/  @!P1 IMAD.MOV R84, RZ, RZ, -R84 ;  /* 0x000000ffff549224 */ /* 0x000fe200078e0a54 */
[----:B------:R-:W-:Y:S01]  /*3910*/  ISETP.GT.U32.AND P1, PT, R3, R98, PT ;  /* 0x000000620300720c */ /* 0x000fe20003f24070 */
[----:B------:R-:W-:Y:S01]  /*3920*/  @!P4 IMAD.MOV R88, RZ, RZ, -R88 ;  /* 0x000000ffff58c224 */ /* 0x000fe200078e0a58 */
[----:B------:R-:W-:Y:S01]  /*3930*/  ISETP.GE.AND P4, PT, R5, RZ, PT ;  /* 0x000000ff0500720c */ /* 0x000fe20003f86270 */
[----:B------:R-:W-:Y:S01]  /*3940*/  @!P5 IMAD.MOV R86, RZ, RZ, -R86 ;  /* 0x000000ffff56d224 */ /* 0x000fe200078e0a56 */
[----:B------:R-:W-:Y:S01]  /*3950*/  ISETP.GT.U32.AND P5, PT, R3, R96, PT ;  /* 0x000000600300720c */ /* 0x000fe20003fa4070 */
[--C-:B------:R-:W-:Y:S01]  /*3960*/  @!P3 IMAD.IADD R90, R90, 0x1, -R3.reuse ;  /* 0x000000015a5ab824 */ /* 0x100fe200078e0a03 */
[----:B------:R-:W-:Y:S01]  /*3970*/  ISETP.GE.AND P3, PT, R75, RZ, PT ;  /* 0x000000ff4b00720c */ /* 0x000fe20003f66270 */
        /* <DEDUP_REMOVED lines=8> */
[----:B------:R-:W-:Y:S01]  /*3a00*/  IMAD R5, R4, UR7, RZ ;  /* 0x0000000704057c24 */ /* 0x000fe2000f8e02ff */
[----:B------:R-:W-:Y:S01]  /*3a10*/  LOP3.LUT R7, R7, 0x30, R2, 0x78, !PT ;  /* 0x0000003007077812 */ /* 0x000fe200078e7802 */
[----:B------:R-:W-:Y:S01]  /*3a20*/  @!P5 IMAD.IADD R96, R96, 0x1, -R3 ;  /* 0x000000016060d824 */ /* 0x000fe200078e0a03 */
[----:B------:R-:W-:Y:S01]  /*3a30*/  ISETP.NE.AND P5, PT, R45, RZ, PT ;  /* 0x000000ff2d00720c */ /* 0x000fe20003fa5270 */
[----:B------:R-:W-:Y:S01]  /*3a40*/  @!P3 IMAD.MOV R90, RZ, RZ, -R90 ;  /* 0x000000ffff5ab224 */ /* 0x000fe200078e0a5a */
[----:B------:R-:W-:Y:S01]  /*3a50*/  LOP3.LUT R2, RZ, R45, RZ, 0x33, !PT ;  /* 0x0000002dff027212 */ /* 0x000fe200078e33ff */
[----:B------:R-:W-:Y:S01]  /*3a60*/  @!P4 IMAD.MOV R98, RZ, RZ, -R98 ;  /* 0x000000ffff62c224 */ /* 0x000fe200078e0a62 */
[----:B------:R-:W0:Y:S01]  /*3a70*/  LDC R45, c[0x0][0x240] ;  /* 0x00009000ff2d7b82 */ /* 0x000e220000000800 */
[----:B------:R-:W-:Y:S01]  /*3a80*/  @!P0 IMAD.MOV R92, RZ, RZ, -R92 ;  /* 0x000000ffff5c8224 */ /* 0x000fe200078e0a5c */
[C---:B------:R-:W-:Y:S01]  /*3a90*/  SEL R9, R2.reuse, R9, !P5 ;  /* 0x0000000902097207 */ /* 0x040fe20006800000 */
[----:B------:R-:W-:Y:S01]  /*3aa0*/  @!P2 IMAD.MOV R8, RZ, RZ, -R8 ;  /* 0x000000ffff08a224 */ /* 0x000fe200078e0a08 */
[C---:B------:R-:W-:Y:S01]  /*3ab0*/  SEL R12, R2.reuse, R12, !P5 ;  /* 0x0000000c020c7207 */ /* 0x040fe20006800000 */
[----:B------:R-:W-:Y:S01]  /*3ac0*/  @!P1 IMAD.MOV R94, RZ, RZ, -R94 ;  /* 0x000000ffff5e9224 */ /* 0x000fe200078e0a5e */
[C---:B------:R-:W-:Y:S01]  /*3ad0*/  SEL R10, R2.reuse, R10, !P5 ;  /* 0x0000000a020a7207 */ /* 0x040fe20006800000 */
[----:B------:R-:W-:Y:S01]  /*3ae0*/  @!P6 IMAD.MOV R96, RZ, RZ, -R96 ;  /* 0x000000ffff60e224 */ /* 0x000fe200078e0a60 */
[C---:B------:R-:W-:Y:S01]  /*3af0*/  SEL R11, R2.reuse, R11, !P5 ;  /* 0x0000000b020b7207 */ /* 0x040fe20006800000 */
[----:B------:R-:W-:Y:S01]  /*3b00*/  USHF.R.S32.HI UR7, URZ, 0x1f, UR5 ;  /* 0x0000001f3f077899 */ /* 0x000fe20008011405 */
[----:B------:R-:W-:-:S02]  /*3b10*/  SEL R13, R2, R13, !P5 ;  /* 0x0000000d020d7207 */ /* 0x000fc40006800000 */
[C---:B------:R-:W-:Y:S01]  /*3b20*/  SEL R14, R2.reuse, R14, !P5 ;  /* 0x0000000e020e7207 */ /* 0x040fe20006800000 */
[----:B------:R-:W-:Y:S01]  /*3b30*/  ULEA.HI UR7, UR7, UR5, URZ, 0x5 ;  /* 0x0000000507077291 */ /* 0x000fe2000f8f283f */
[C---:B------:R-:W-:Y:S01]  /*3b40*/  SEL R15, R2.reuse, R15, !P5 ;  /* 0x0000000f020f7207 */ /* 0x040fe20006800000 */
[----:B------:R-:W-:Y:S01]  /*3b50*/  UIMAD UR5, UR9, 0x1f, URZ ;  /* 0x0000001f090578a4 */ /* 0x000fe2000f8e023f */
[C---:B------:R-:W-:Y:S01]  /*3b60*/  SEL R16, R2.reuse, R16, !P5 ;  /* 0x0000001002107207 */ /* 0x040fe20006800000 */
[----:B------:R-:W-:Y:S01]  /*3b70*/  USHF.R.S32.HI UR7, URZ, 0x5, UR7 ;  /* 0x000000053f077899 */ /* 0x000fe20008011407 */
[C---:B------:R-:W-:Y:S02]  /*3b80*/  SEL R17, R2.reuse, R17, !P5 ;  /* 0x0000001102117207 */ /* 0x040fe40006800000 */
[C---:B------:R-:W-:Y:S02]  /*3b90*/  SEL R18, R2.reuse, R18, !P5 ;  /* 0x0000001202127207 */ /* 0x040fe40006800000 */
[----:B------:R-:W-:-:S02]  /*3ba0*/  SEL R19, R2, R19, !P5 ;  /* 0x0000001302137207 */ /* 0x000fc40006800000 */
[C---:B------:R-:W-:Y:S01]  /*3bb0*/  SEL R20, R2.reuse, R20, !P5 ;  /* 0x0000001402147207 */ /* 0x040fe20006800000 */
[----:B0-----:R-:W-:Y:S01]  /*3bc0*/  IMAD R9, R9, R45, RZ ;  /* 0x0000002d09097224 */ /* 0x001fe200078e02ff */
[----:B------:R-:W-:Y:S01]  /*3bd0*/  SEL R21, R2, R21, !P5 ;  /* 0x0000001502157207 */ /* 0x000fe20006800000 */
[-C--:B------:R-:W-:Y:S01]  /*3be0*/  IMAD R12, R12, R45.reuse, RZ ;  /* 0x0000002d0c0c7224 */ /* 0x080fe200078e02ff */
[----:B------:R-:W-:Y:S01]  /*3bf0*/  SEL R22, R2, R22, !P5 ;  /* 0x0000001602167207 */ /* 0x000fe20006800000 */
[----:B------:R-:W-:Y:S01]  /*3c00*/  IMAD R10, R10, R45, RZ ;  /* 0x0000002d0a0a7224 */ /* 0x000fe200078e02ff */
[C---:B------:R-:W-:Y:S01]  /*3c10*/  SEL R23, R2.reuse, R23, !P5 ;  /* 0x0000001702177207 */ /* 0x040fe20006800000 */
[-C--:B------:R-:W-:Y:S01]  /*3c20*/  IMAD R13, R13, R45.reuse, RZ ;  /* 0x0000002d0d0d7224 */ /* 0x080fe200078e02ff */
[C---:B------:R-:W-:Y:S01]  /*3c30*/  SEL R24, R2.reuse, R24, !P5 ;  /* 0x0000001802187207 */ /* 0x040fe20006800000 */
[----:B------:R-:W-:Y:S01]  /*3c40*/  IMAD R11, R11, R45, RZ ;  /* 0x0000002d0b0b7224 */ /* 0x000fe200078e02ff */
[C---:B------:R-:W-:Y:S01]  /*3c50*/  SEL R25, R2.reuse, R25, !P5 ;  /* 0x0000001902197207 */ /* 0x040fe20006800000 */
[-C--:B------:R-:W-:Y:S01]  /*3c60*/  IMAD R15, R15, R45.reuse, RZ ;  /* 0x0000002d0f0f7224 */ /* 0x080fe200078e02ff */
[C---:B------:R-:W-:Y:S01]  /*3c70*/  SEL R26, R2.reuse, R26, !P5 ;  /* 0x0000001a021a7207 */ /* 0x040fe20006800000 */
[----:B------:R-:W-:Y:S01]  /*3c80*/  IMAD R19, R19, R45, RZ ;  /* 0x0000002d13137224 */ /* 0x000fe200078e02ff */
[----:B------:R-:W-:Y:S01]  /*3c90*/  SEL R27, R2, R27, !P5 ;  /* 0x0000001b021b7207 */ /* 0x000fe20006800000 */
[-C--:B------:R-:W-:Y:S01]  /*3ca0*/  IMAD R16, R16, R45.reuse, RZ ;  /* 0x0000002d10107224 */ /* 0x080fe200078e02ff */
[C---:B------:R-:W-:Y:S01]  /*3cb0*/  SEL R28, R2.reuse, R28, !P5 ;  /* 0x0000001c021c7207 */ /* 0x040fe20006800000 */
[----:B------:R-:W-:Y:S01]  /*3cc0*/  IMAD R21, R21, R45, RZ ;  /* 0x0000002d15157224 */ /* 0x000fe200078e02ff */
[----:B------:R-:W-:Y:S01]  /*3cd0*/  SEL R29, R2, R29, !P5 ;  /* 0x0000001d021d7207 */ /* 0x000fe20006800000 */
[-C--:B------:R-:W-:Y:S01]  /*3ce0*/  IMAD R18, R18, R45.reuse, RZ ;  /* 0x0000002d12127224 */ /* 0x080fe200078e02ff */
[----:B------:R-:W-:Y:S01]  /*3cf0*/  SEL R30, R2, R30, !P5 ;  /* 0x0000001e021e7207 */ /* 0x000fe20006800000 */
[----:B------:R-:W-:Y:S01]  /*3d00*/  IMAD R22, R22, R45, RZ ;  /* 0x0000002d16167224 */ /* 0x000fe200078e02ff */
[----:B------:R-:W-:Y:S01]  /*3d10*/  SEL R31, R2, R31, !P5 ;  /* 0x0000001f021f7207 */ /* 0x000fe20006800000 */
        /* <DEDUP_REMOVED lines=8> */
[----:B------:R-:W-:Y:S01]  /*3da0*/  IMAD R28, R28, R45, RZ ;  /* 0x0000002d1c1c7224 */ /* 0x000fe200078e02ff */
[----:B------:R-:W-:Y:S01]  /*3db0*/  SEL R37, R2, R37, !P5 ;  /* 0x0000002502257207 */ /* 0x000fe20006800000 */
[-C--:B------:R-:W-:Y:S01]  /*3dc0*/  IMAD R20, R20, R45.reuse, RZ ;  /* 0x0000002d14147224 */ /* 0x080fe200078e02ff */
        /* <DEDUP_REMOVED lines=8> */
[----:B------:R-:W-:Y:S01]  /*3e50*/  SEL R43, R2, R43, !P5 ;  /* 0x0000002b022b7207 */ /* 0x000fe20006800000 */
[----:B------:R-:W-:Y:S01]  /*3e60*/  IMAD R32, R32, R45, RZ ;  /* 0x0000002d20207224 */ /* 0x000fe200078e02ff */
[C---:B------:R-:W-:Y:S01]  /*3e70*/  SEL R41, R2.reuse, R41, !P5 ;  /* 0x0000002902297207 */ /* 0x040fe20006800000 */
[-C--:B------:R-:W-:Y:S01]  /*3e80*/  IMAD R23, R23, R45.reuse, RZ ;  /* 0x0000002d17177224 */ /* 0x080fe200078e02ff */
[C---:B------:R-:W-:Y:S01]  /*3e90*/  SEL R42, R2.reuse, R42, !P5 ;  /* 0x0000002a022a7207 */ /* 0x040fe20006800000 */
[-C--:B------:R-:W-:Y:S01]  /*3ea0*/  IMAD R33, R33, R45.reuse, RZ ;  /* 0x0000002d21217224 */ /* 0x080fe200078e02ff */
[C---:B------:R-:W-:Y:S01]  /*3eb0*/  SEL R44, R2.reuse, R44, !P5 ;  /* 0x0000002c022c7207 */ /* 0x040fe20006800000 */
[-C--:B------:R-:W-:Y:S01]  /*3ec0*/  IMAD R29, R29, R45.reuse, RZ ;  /* 0x0000002d1d1d7224 */ /* 0x080fe200078e02ff */
[----:B------:R-:W-:Y:S01]  /*3ed0*/  SEL R46, R2, R46, !P5 ;  /* 0x0000002e022e7207 */ /* 0x000fe20006800000 */
[-C--:B------:R-:W-:Y:S01]  /*3ee0*/  IMAD R34, R34, R45.reuse, RZ ;  /* 0x0000002d22227224 */ /* 0x080fe200078e02ff */
[C---:B------:R-:W-:Y:S01]  /*3ef0*/  SEL R48, R2.reuse, R48, !P5 ;  /* 0x0000003002307207 */ /* 0x040fe20006800000 */
[-C--:B------:R-:W-:Y:S01]  /*3f00*/  IMAD R35, R35, R45.reuse, RZ ;  /* 0x0000002d23237224 */ /* 0x080fe200078e02ff */
[C---:B------:R-:W-:Y:S01]  /*3f10*/  SEL R50, R2.reuse, R50, !P5 ;  /* 0x0000003202327207 */ /* 0x040fe20006800000 */
[-C--:B------:R-:W-:Y:S01]  /*3f20*/  IMAD R37, R37, R45.reuse, RZ ;  /* 0x0000002d25257224 */ /* 0x080fe200078e02ff */
[----:B------:R-:W-:Y:S01]  /*3f30*/  SEL R52, R2, R52, !P5 ;  /* 0x0000003402347207 */ /* 0x000fe20006800000 */
[-C--:B------:R-:W-:Y:S01]  /*3f40*/  IMAD R36, R36, R45.reuse, RZ ;  /* 0x0000002d24247224 */ /* 0x080fe200078e02ff */
[----:B------:R-:W-:Y:S01]  /*3f50*/  SEL R54, R2, R54, !P5 ;  /* 0x0000003602367207 */ /* 0x000fe20006800000 */
[-C--:B------:R-:W-:Y:S01]  /*3f60*/  IMAD R38, R38, R45.reuse, RZ ;  /* 0x0000002d26267224 */ /* 0x080fe200078e02ff */
        /* <DEDUP_REMOVED lines=46> */
[----:B------:R-:W0:Y:S01]  /*4250*/  LDC.64 R2, c[0x0][0x218] ;  /* 0x00008600ff027b82 */ /* 0x000e220000000a00 */
[-C--:B------:R-:W-:Y:S01]  /*4260*/  IMAD R72, R72, R45.reuse, RZ ;  /* 0x0000002d48487224 */ /* 0x080fe200078e02ff */
[C---:B------:R-:W-:Y:S01]  /*4270*/  LEA R4, P0, R5.reuse, UR12, 0x1 ;  /* 0x0000000c05047c11 */ /* 0x040fe2000f8008ff */
[-C--:B------:R-:W-:Y:S01]  /*4280*/  IMAD R82, R82, R45.reuse, RZ ;  /* 0x0000002d52527224 */ /* 0x080fe200078e02ff */
[----:B------:R-:W-:Y:S01]  /*4290*/  UIMAD UR12, UR9, 0x1e, URZ ;  /* 0x0000001e090c78a4 */ /* 0x000fe2000f8e023f */
[-C--:B------:R-:W-:Y:S01]  /*42a0*/  IMAD R84, R84, R45.reuse, RZ ;  /* 0x0000002d54547224 */ /* 0x080fe200078e02ff */
[----:B------:R-:W-:Y:S01]  /*42b0*/  LEA.HI.X.SX32 R5, R5, UR13, 0x1, P0 ;  /* 0x0000000d05057c11 */ /* 0x000fe200080f0eff */
[-C--:B------:R-:W-:Y:S01]  /*42c0*/  IMAD R86, R86, R45.reuse, RZ ;  /* 0x0000002d56567224 */ /* 0x080fe200078e02ff */
[----:B------:R-:W-:Y:S01]  /*42d0*/  UIMAD UR13, UR9, 0x1d, URZ ;  /* 0x0000001d090d78a4 */ /* 0x000fe2000f8e023f */
[----:B------:R-:W-:-:S02]  /*42e0*/  IMAD R88, R88, R45, RZ ;  /* 0x0000002d58587224 */ /* 0x000fc400078e02ff */
[-C--:B------:R-:W-:Y:S02]  /*42f0*/  IMAD R90, R90, R45.reuse, RZ ;  /* 0x0000002d5a5a7224 */ /* 0x080fe400078e02ff */
[-C--:B------:R-:W-:Y:S02]  /*4300*/  IMAD R92, R92, R45.reuse, RZ ;  /* 0x0000002d5c5c7224 */ /* 0x080fe400078e02ff */
[-C--:B------:R-:W-:Y:S02]  /*4310*/  IMAD R8, R8, R45.reuse, RZ ;  /* 0x0000002d08087224 */ /* 0x080fe400078e02ff */
[-C--:B------:R-:W-:Y:S02]  /*4320*/  IMAD R94, R94, R45.reuse, RZ ;  /* 0x0000002d5e5e7224 */ /* 0x080fe400078e02ff */
[-C--:B------:R-:W-:Y:S02]  /*4330*/  IMAD R96, R96, R45.reuse, RZ ;  /* 0x0000002d60607224 */ /* 0x080fe400078e02ff */
[----:B------:R-:W-:Y:S01]  /*4340*/  IMAD R98, R98, R45, RZ ;  /* 0x0000002d62627224 */ /* 0x000fe200078e02ff */
[----:B0-----:R-:W-:-:S02]  /*4350*/  LEA R193, P2, R9, R2, 0x1 ;  /* 0x0000000209c17211 */ /* 0x001fc400078408ff */
[-C--:B------:R-:W-:Y:S02]  /*4360*/  LEA R194, P3, R12, R2.reuse, 0x1 ;  /* 0x000000020cc27211 */ /* 0x080fe400078608ff */
[-C--:B------:R-:W-:Y:S02]  /*4370*/  LEA.HI.X.SX32 R203, R9, R3.reuse, 0x1, P2 ;  /* 0x0000000309cb7211 */ /* 0x080fe400010f0eff */
[-C--:B------:R-:W-:Y:S02]  /*4380*/  LEA R195, P4, R10, R2.reuse, 0x1 ;  /* 0x000000020ac37211 */ /* 0x080fe400078808ff */
[-C--:B------:R-:W-:Y:S02]  /*4390*/  LEA.HI.X.SX32 R9, R12, R3.reuse, 0x1, P3 ;  /* 0x000000030c097211 */ /* 0x080fe400018f0eff */
[-C--:B------:R-:W-:Y:S02]  /*43a0*/  LEA R197, P6, R13, R2.reuse, 0x1 ;  /* 0x000000020dc57211 */ /* 0x080fe400078c08ff */
[----:B------:R-:W-:Y:S01]  /*43b0*/  LEA.HI.X.SX32 R204, R10, R3, 0x1, P4 ;  /* 0x000000030acc7211 */ /* 0x000fe200020f0eff */
[----:B------:R0:W-:Y:S01]  /*43c0*/  STL [R1+0x28], R9 ;  /* 0x0000280901007387 */ /* 0x0001e20000100800 */
[----:B------:R-:W-:-:S02]  /*43d0*/  LEA R196, P5, R11, R2, 0x1 ;  /* 0x000000020bc47211 */ /* 0x000fc400078a08ff */
[-C--:B------:R-:W-:Y:S02]  /*43e0*/  LEA R199, P2, R15, R2.reuse, 0x1 ;  /* 0x000000020fc77211 */ /* 0x080fe400078408ff */
[-C--:B------:R-:W-:Y:S02]  /*43f0*/  LEA.HI.X.SX32 R10, R13, R3.reuse, 0x1, P6 ;  /* 0x000000030d0a7211 */ /* 0x080fe400030f0eff */
[-C--:B------:R-:W-:Y:S02]  /*4400*/  LEA R200, P3, R16, R2.reuse, 0x1 ;  /* 0x0000000210c87211 */ /* 0x080fe400078608ff */
[-C--:B------:R-:W-:Y:S01]  /*4410*/  LEA.HI.X.SX32 R205, R11, R3.reuse, 0x1, P5 ;  /* 0x000000030bcd7211 */ /* 0x080fe200028f0eff */
[----:B------:R1:W-:Y:S01]  /*4420*/  STL [R1+0x2c], R10 ;  /* 0x00002c0a01007387 */ /* 0x0003e20000100800 */
[----:B0-----:R-:W-:Y:S02]  /*4430*/  LEA R9, P6, R19, R2, 0x1 ;  /* 0x0000000213097211 */ /* 0x001fe400078c08ff */
[----:B------:R-:W-:-:S02]  /*4440*/  LEA.HI.X.SX32 R207, R15, R3, 0x1, P2 ;  /* 0x000000030fcf7211 */ /* 0x000fc400010f0eff */
[CC--:B------:R-:W-:Y:S01]  /*4450*/  LEA R11, P2, R21.reuse, R2.reuse, 0x1 ;  /* 0x00000002150b7211 */ /* 0x0c0fe200078408ff */
[----:B------:R0:W-:Y:S01]  /*4460*/  STL [R1+0xcc], R9 ;  /* 0x0000cc0901007387 */ /* 0x0001e20000100800 */
[-C--:B------:R-:W-:Y:S02]  /*4470*/  LEA R202, P5, R18, R2.reuse, 0x1 ;  /* 0x0000000212ca7211 */ /* 0x080fe400078a08ff */
[-C--:B------:R-:W-:Y:S01]  /*4480*/  LEA R198, P1, R14, R2.reuse, 0x1 ;  /* 0x000000020ec67211 */ /* 0x080fe200078208ff */
[----:B------:R2:W-:Y:S01]  /*4490*/  STL [R1+0x38], R11 ;  /* 0x0000380b01007387 */ /* 0x0005e20000100800 */
[-C--:B-1----:R-:W-:Y:S02]  /*44a0*/  LEA.HI.X.SX32 R10, R16, R3.reuse, 0x1, P3 ;  /* 0x00000003100a7211 */ /* 0x082fe400018f0eff */
[-C--:B------:R-:W-:Y:S02]  /*44b0*/  LEA.HI.X.SX32 R209, R18, R3.reuse, 0x1, P5 ;  /* 0x0000000312d17211 */ /* 0x080fe400028f0eff */
[----:B------:R-:W-:Y:S01]  /*44c0*/  LEA.HI.X.SX32 R212, R21, R3, 0x1, P2 ;  /* 0x0000000315d47211 */ /* 0x000fe200010f0eff */
[----:B------:R1:W-:Y:S01]  /*44d0*/  STL [R1+0x30], R10 ;  /* 0x0000300a01007387 */ /* 0x0003e20000100800 */
[----:B0-----:R-:W-:-:S02]  /*44e0*/  LEA R9, P3, R22, R2, 0x1 ;  /* 0x0000000216097211 */ /* 0x001fc400078608ff */
[-C--:B------:R-:W-:Y:S02]  /*44f0*/  LEA.HI.X.SX32 R206, R14, R3.reuse, 0x1, P1 ;  /* 0x000000030ece7211 */ /* 0x080fe400008f0eff */
[-C--:B--2---:R-:W-:Y:S01]  /*4500*/  LEA R11, P5, R24, R2.reuse, 0x1 ;  /* 0x00000002180b7211 */ /* 0x084fe200078a08ff */
[----:B------:R0:W-:Y:S01]  /*4510*/  STL [R1+0xd0], R9 ;  /* 0x0000d00901007387 */ /* 0x0001e20000100800 */
[----:B------:R-:W-:Y:S02]  /*4520*/  LEA R211, P1, R20, R2, 0x1 ;  /* 0x0000000214d37211 */ /* 0x000fe400078208ff */
[-C--:B------:R-:W-:Y:S01]  /*4530*/  LEA.HI.X.SX32 R215, R24, R3.reuse, 0x1, P5 ;  /* 0x0000000318d77211 */ /* 0x080fe200028f0eff */
[----:B------:R2:W-:Y:S01]  /*4540*/  STL [R1+0x40], R11 ;  /* 0x0000400b01007387 */ /* 0x0005e20000100800 */
[-C--:B-1----:R-:W-:Y:S02]  /*4550*/  LEA.HI.X.SX32 R10, R19, R3.reuse, 0x1, P6 ;  /* 0x00000003130a7211 */ /* 0x082fe400030f0eff */
[----:B------:R-:W-:-:S02]  /*4560*/  LEA.HI.X.SX32 R210, R20, R3, 0x1, P1 ;  /* 0x0000000314d27211 */ /* 0x000fc400008f0eff */
[----:B------:R-:W-:Y:S02]  /*4570*/  CS2R R20, SRZ ;  /* 0x0000000000147805 */ /* 0x000fe4000001ff00 */
[CC--:B------:R-:W-:Y:S01]  /*4580*/  LEA R217, P1, R26.reuse, R2.reuse, 0x1 ;  /* 0x000000021ad97211 */ /* 0x0c0fe200078208ff */
[----:B------:R1:W-:Y:S01]  /*4590*/  STL [R1+0x34], R10 ;  /* 0x0000340a01007387 */ /* 0x0003e20000100800 */
[-C--:B0-----:R-:W-:Y:S02]  /*45a0*/  LEA R9, P6, R25, R2.reuse, 0x1 ;  /* 0x0000000219097211 */ /* 0x081fe400078c08ff */
[-C--:B------:R-:W-:Y:S02]  /*45b0*/  LEA R201, P4, R17, R2.reuse, 0x1 ;  /* 0x0000000211c97211 */ /* 0x080fe400078808ff */
[----:B--2---:R-:W-:Y:S01]  /*45c0*/  LEA R11, P2, R27, R2, 0x1 ;  /* 0x000000021b0b7211 */ /* 0x004fe200078408ff */
[----:B------:R0:W-:Y:S01]  /*45d0*/  STL [R1+0xd4], R9 ;  /* 0x0000d40901007387 */ /* 0x0001e20000100800 */
[----:B------:R-:W-:-:S02]  /*45e0*/  LEA.HI.X.SX32 R216, R26, R3, 0x1, P1 ;  /* 0x000000031ad87211 */ /* 0x000fc400008f0eff */
[-C--:B------:R-:W-:Y:S01]  /*45f0*/  LEA.HI.X.SX32 R208, R17, R3.reuse, 0x1, P4 ;  /* 0x0000000311d07211 */ /* 0x080fe200020f0eff */
[----:B------:R2:W-:Y:S01]  /*4600*/  STL [R1+0x48], R11 ;  /* 0x0000480b01007387 */ /* 0x0005e20000100800 */
[-C--:B-1----:R-:W-:Y:S02]  /*4610*/  LEA.HI.X.SX32 R10, R22, R3.reuse, 0x1, P3 ;  /* 0x00000003160a7211 */ /* 0x082fe400018f0eff */
[-C--:B------:R-:W-:Y:S02]  /*4620*/  LEA R214, P4, R23, R2.reuse, 0x1 ;  /* 0x0000000217d67211 */ /* 0x080fe400078808ff */
[----:B------:R-:W-:Y:S01]  /*4630*/  LEA.HI.X.SX32 R218, R27, R3, 0x1, P2 ;  /* 0x000000031bda7211 */ /* 0x000fe200010f0eff */
[----:B------:R-:W-:Y:S01]  /*4640*/  STL [R1+0x3c], R10 ;  /* 0x00003c0a01007387 */ /* 0x000fe20000100800 */
[----:B0-----:R-:W-:Y:S02]  /*4650*/  LEA R9, P3, R28, R2, 0x1 ;  /* 0x000000021c097211 */ /* 0x001fe400078608ff */
[----:B------:R-:W-:-:S02]  /*4660*/  CS2R R26, SRZ ;  /* 0x00000000001a7805 */ /* 0x000fc4000001ff00 */
[-C--:B------:R-:W-:Y:S02]  /*4670*/  LEA.HI.X.SX32 R213, R23, R3.reuse, 0x1, P4 ;  /* 0x0000000317d57211 */ /* 0x080fe400020f0eff */
[----:B------:R-:W-:Y:S02]  /*4680*/  CS2R R22, SRZ ;  /* 0x0000000000167805 */ /* 0x000fe4000001ff00 */
[CC--:B--2---:R-:W-:Y:S01]  /*4690*/  LEA R11, P5, R30.reuse, R2.reuse, 0x1 ;  /* 0x000000021e0b7211 */ /* 0x0c4fe200078a08ff */
[----:B------:R0:W-:Y:S01]  /*46a0*/  STL [R1+0xd8], R9 ;  /* 0x0000d80901007387 */ /* 0x0001e20000100800 */
[C---:B------:R-:W-:Y:S02]  /*46b0*/  LEA R220, P4, R29.reuse, R2, 0x1 ;  /* 0x000000021ddc7211 */ /* 0x040fe400078808ff */
[-C--:B------:R-:W-:Y:S01]  /*46c0*/  LEA.HI.X.SX32 R221, R30, R3.reuse, 0x1, P5 ;  /* 0x000000031edd7211 */ /* 0x080fe200028f0eff */
[----:B------:R1:W-:Y:S01]  /*46d0*/  STL [R1+0x50], R11 ;  /* 0x0000500b01007387 */ /* 0x0003e20000100800 */
[----:B------:R-:W-:-:S02]  /*46e0*/  LEA.HI.X.SX32 R219, R29, R3, 0x1, P4 ;  /* 0x000000031ddb7211 */ /* 0x000fc400020f0eff */
[----:B0-----:R-:W-:Y:S02]  /*46f0*/  LEA.HI.X.SX32 R9, R25, R3, 0x1, P6 ;  /* 0x0000000319097211 */ /* 0x001fe400030f0eff */
[----:B------:R-:W-:Y:S02]  /*4700*/  CS2R R24, SRZ ;  /* 0x0000000000187805 */ /* 0x000fe4000001ff00 */
[-C--:B------:R-:W-:Y:S02]  /*4710*/  LEA R10, P6, R31, R2.reuse, 0x1 ;  /* 0x000000021f0a7211 */ /* 0x080fe400078c08ff */
[-C--:B-1----:R-:W-:Y:S01]  /*4720*/  LEA R11, P2, R33, R2.reuse, 0x1 ;  /* 0x00000002210b7211 */ /* 0x082fe200078408ff */
[----:B------:R0:W-:Y:S04]  /*4730*/  STL [R1+0x44], R9 ;  /* 0x0000440901007387 */ /* 0x0001e80000100800 */
[----:B------:R-:W-:Y:S01]  /*4740*/  STL [R1+0xdc], R10 ;  /* 0x0000dc0a01007387 */ /* 0x000fe20000100800 */
[----:B0-----:R-:W-:-:S04]  /*4750*/  LEA R9, P1, R32, R2, 0x1 ;  /* 0x0000000220097211 */ /* 0x001fc800078208ff */
[-C--:B------:R-:W-:Y:S01]  /*4760*/  LEA.HI.X.SX32 R222, R32, R3.reuse, 0x1, P1 ;  /* 0x0000000320de7211 */ /* 0x080fe200008f0eff */
[----:B------:R0:W-:Y:S04]  /*4770*/  STL [R1+0x58], R9 ;  /* 0x0000580901007387 */ /* 0x0001e80000100800 */
[----:B------:R1:W-:Y:S01]  /*4780*/  STL [R1+0xe0], R11 ;  /* 0x0000e00b01007387 */ /* 0x0003e20000100800 */
[----:B0-----:R-:W-:Y:S02]  /*4790*/  LEA.HI.X.SX32 R9, R28, R3, 0x1, P3 ;  /* 0x000000031c097211 */ /* 0x001fe400018f0eff */
[----:B------:R-:W-:Y:S02]  /*47a0*/  CS2R R28, SRZ ;  /* 0x00000000001c7805 */ /* 0x000fe4000001ff00 */
[----:B------:R-:W-:-:S02]  /*47b0*/  LEA R10, P3, R34, R2, 0x1 ;  /* 0x00000002220a7211 */ /* 0x000fc400078608ff */
[CC--:B-1----:R-:W-:Y:S01]  /*47c0*/  LEA R11, P5, R37.reuse, R2.reuse, 0x1 ;  /* 0x00000002250b7211 */ /* 0x0c2fe200078a08ff */
[----:B------:R0:W-:Y:S01]  /*47d0*/  STL [R1+0x4c], R9 ;  /* 0x00004c0901007387 */ /* 0x0001e20000100800 */
[-C--:B------:R-:W-:Y:S02]  /*47e0*/  LEA.HI.X.SX32 R223, R34, R3.reuse, 0x1, P3 ;  /* 0x0000000322df7211 */ /* 0x080fe400018f0eff */
[----:B------:R-:W-:Y:S01]  /*47f0*/  LEA.HI.X.SX32 R224, R37, R3, 0x1, P5 ;  /* 0x0000000325e07211 */ /* 0x000fe200028f0eff */
[----:B------:R1:W-:Y:S01]  /*4800*/  STL [R1+0x60], R10 ;  /* 0x0000600a01007387 */ /* 0x0003e20000100800 */
[----:B------:R-:W-:-:S04]  /*4810*/  LEA R229, P3, R40, R2, 0x1 ;  /* 0x0000000228e57211 */ /* 0x000fc800078608ff */
[-C--:B------:R-:W-:Y:S02]  /*4820*/  LEA.HI.X.SX32 R226, R40, R3.reuse, 0x1, P3 ;  /* 0x0000000328e27211 */ /* 0x080fe400018f0eff */
[-C--:B0-----:R-:W-:Y:S02]  /*4830*/  LEA R9, P4, R35, R2.reuse, 0x1 ;  /* 0x0000000223097211 */ /* 0x081fe400078808ff */
[C---:B------:R-:W-:Y:S02]  /*4840*/  LEA R239, P3, R48.reuse, R2, 0x1 ;  /* 0x0000000230ef7211 */ /* 0x040fe400078608ff */
[-C--:B-1----:R-:W-:Y:S01]  /*4850*/  LEA.HI.X.SX32 R10, R31, R3.reuse, 0x1, P6 ;  /* 0x000000031f0a7211 */ /* 0x082fe200030f0eff */
[----:B------:R0:W-:Y:S01]  /*4860*/  STL [R1+0xe4], R9 ;  /* 0x0000e40901007387 */ /* 0x0001e20000100800 */
[----:B------:R-:W-:Y:S02]  /*4870*/  LEA.HI.X.SX32 R234, R48, R3, 0x1, P3 ;  /* 0x0000000330ea7211 */ /* 0x000fe400018f0eff */
[----:B------:R-:W-:-:S02]  /*4880*/  CS2R R48, SRZ ;  /* 0x0000000000307805 */ /* 0x000fc4000001ff00 */
[CC--:B------:R-:W-:Y:S01]  /*4890*/  LEA R248, P3, R60.reuse, R2.reuse, 0x1 ;  /* 0x000000023cf87211 */ /* 0x0c0fe200078608ff */
[----:B------:R1:W-:Y:S01]  /*48a0*/  STL [R1+0x68], R11 ;  /* 0x0000680b01007387 */ /* 0x0003e20000100800 */
[----:B------:R-:W-:Y:S02]  /*48b0*/  CS2R R30, SRZ ;  /* 0x00000000001e7805 */ /* 0x000fe4000001ff00 */
[----:B------:R-:W-:Y:S01]  /*48c0*/  LEA.HI.X.SX32 R238, R60, R3, 0x1, P3 ;  /* 0x000000033cee7211 */ /* 0x000fe200018f0eff */
[----:B------:R2:W-:Y:S01]  /*48d0*/  STL [R1+0x54], R10 ;  /* 0x0000540a01007387 */ /* 0x0005e20000100800 */
[-C--:B------:R-:W-:Y:S02]  /*48e0*/  LEA R252, P3, R72, R2.reuse, 0x1 ;  /* 0x0000000248fc7211 */ /* 0x080fe400078608ff */
[----:B------:R-:W-:Y:S02]  /*48f0*/  CS2R R60, SRZ ;  /* 0x00000000003c7805 */ /* 0x000fe4000001ff00 */
[----:B0-----:R-:W-:-:S02]  /*4900*/  LEA R9, P6, R36, R2, 0x1 ;  /* 0x0000000224097211 */ /* 0x001fc400078c08ff */
[-C--:B------:R-:W-:Y:S02]  /*4910*/  LEA.HI.X.SX32 R242, R72, R3.reuse, 0x1, P3 ;  /* 0x0000000348f27211 */ /* 0x080fe400018f0eff */
[----:B------:R-:W-:Y:S02]  /*4920*/  CS2R R72, SRZ ;  /* 0x0000000000487805 */ /* 0x000fe4000001ff00 */
[C---:B-1----:R-:W-:Y:S01]  /*4930*/  LEA R11, P1, R38.reuse, R2, 0x1 ;  /* 0x00000002260b7211 */ /* 0x042fe200078208ff */
[----:B------:R0:W-:Y:S01]  /*4940*/  STL [R1+0xe8], R9 ;  /* 0x0000e80901007387 */ /* 0x0001e20000100800 */
[-C--:B--2---:R-:W-:Y:S02]  /*4950*/  LEA.HI.X.SX32 R10, R33, R3.reuse, 0x1, P2 ;  /* 0x00000003210a7211 */ /* 0x084fe400010f0eff */
[----:B------:R-:W-:Y:S01]  /*4960*/  CS2R R32, SRZ ;  /* 0x0000000000207805 */ /* 0x000fe2000001ff00 */
[----:B------:R1:W-:Y:S01]  /*4970*/  STL [R1+0x70], R11 ;  /* 0x0000700b01007387 */ /* 0x0003e20000100800 */
[----:B------:R-:W-:-:S03]  /*4980*/  LEA.HI.X.SX32 R225, R38, R3, 0x1, P1 ;  /* 0x0000000326e17211 */ /* 0x000fc600008f0eff */
[----:B------:R2:W-:Y:S01]  /*4990*/  STL [R1+0x5c], R10 ;  /* 0x00005c0a01007387 */ /* 0x0005e20000100800 */
[-C--:B0-----:R-:W-:Y:S02]  /*49a0*/  LEA R9, P2, R39, R2.reuse, 0x1 ;  /* 0x0000000227097211 */ /* 0x081fe400078408ff */
[----:B-1----:R-:W-:-:S03]  /*49b0*/  LEA R11, P1, R44, R2, 0x1 ;  /* 0x000000022c0b7211 */ /* 0x002fc600078208ff */
[----:B------:R0:W-:Y:S01]  /*49c0*/  STL [R1+0xec], R9 ;  /* 0x0000ec0901007387 */ /* 0x0001e20000100800 */
[-C--:B--2---:R-:W-:Y:S02]  /*49d0*/  LEA.HI.X.SX32 R10, R35, R3.reuse, 0x1, P4 ;  /* 0x00000003230a7211 */ /* 0x084fe400020f0eff */
[----:B------:R-:W-:Y:S02]  /*49e0*/  CS2R R34, SRZ ;  /* 0x0000000000227805 */ /* 0x000fe4000001ff00 */
[----:B------:R-:W-:Y:S01]  /*49f0*/  LEA.HI.X.SX32 R233, R44, R3, 0x1, P1 ;  /* 0x000000032ce97211 */ /* 0x000fe200008f0eff */
[----:B------:R1:W-:Y:S01]  /*4a00*/  STL [R1+0x64], R10 ;  /* 0x0000640a01007387 */ /* 0x0003e20000100800 */
[----:B0-----:R-:W-:-:S04]  /*4a10*/  LEA R9, P4, R43, R2, 0x1 ;  /* 0x000000022b097211 */ /* 0x001fc800078808ff */
[----:B------:R-:W-:Y:S01]  /*4a20*/  LEA.HI.X.SX32 R230, R43, R3, 0x1, P4 ;  /* 0x000000032be67211 */ /* 0x000fe200020f0eff */
[----:B------:R0:W-:Y:S01]  /*4a30*/  STL [R1+0x78], R9 ;  /* 0x0000780901007387 */ /* 0x0001e20000100800 */
[----:B-1----:R-:W-:-:S05]  /*4a40*/  LEA R10, P5, R41, R2, 0x1 ;  /* 0x00000002290a7211 */ /* 0x002fca00078a08ff */
[----:B------:R1:W-:Y:S01]  /*4a50*/  STL [R1+0xf0], R10 ;  /* 0x0000f00a01007387 */ /* 0x0003e20000100800 */
[-C--:B0-----:R-:W-:Y:S02]  /*4a60*/  LEA.HI.X.SX32 R9, R36, R3.reuse, 0x1, P6 ;  /* 0x0000000324097211 */ /* 0x081fe400030f0eff */
[----:B------:R-:W-:Y:S02]  /*4a70*/  CS2R R36, SRZ ;  /* 0x0000000000247805 */ /* 0x000fe4000001ff00 */
[CC--:B------:R-:W-:Y:S01]  /*4a80*/  LEA R232, P6, R42.reuse, R2.reuse, 0x1 ;  /* 0x000000022ae87211 */ /* 0x0c0fe200078c08ff */
[----:B------:R0:W-:Y:S03]  /*4a90*/  STL [R1+0x6c], R9 ;  /* 0x00006c0901007387 */ /* 0x0001e60000100800 */
[-C--:B------:R-:W-:Y:S02]  /*4aa0*/  LEA.HI.X.SX32 R231, R42, R3.reuse, 0x1, P6 ;  /* 0x000000032ae77211 */ /* 0x080fe400030f0eff */
[----:B-1----:R-:W-:Y:S01]  /*4ab0*/  LEA.HI.X.SX32 R10, R39, R3, 0x1, P2 ;  /* 0x00000003270a7211 */ /* 0x002fe200010f0eff */
[----:B------:R1:W-:Y:S01]  /*4ac0*/  STL [R1+0x80], R11 ;  /* 0x0000800b01007387 */ /* 0x0003e20000100800 */
[----:B------:R-:W-:-:S02]  /*4ad0*/  LEA R240, P6, R54, R2, 0x1 ;  /* 0x0000000236f07211 */ /* 0x000fc400078c08ff */
[----:B------:R-:W-:Y:S01]  /*4ae0*/  CS2R R38, SRZ ;  /* 0x0000000000267805 */ /* 0x000fe2000001ff00 */
[----:B------:R2:W-:Y:S01]  /*4af0*/  STL [R1+0x74], R10 ;  /* 0x0000740a01007387 */ /* 0x0005e20000100800 */
[-C--:B------:R-:W-:Y:S02]  /*4b00*/  LEA.HI.X.SX32 R236, R54, R3.reuse, 0x1, P6 ;  /* 0x0000000336ec7211 */ /* 0x080fe400030f0eff */
[-C--:B0-----:R-:W-:Y:S02]  /*4b10*/  LEA R9, P2, R46, R2.reuse, 0x1 ;  /* 0x000000022e097211 */ /* 0x081fe400078408ff */
[-C--:B------:R-:W-:Y:S02]  /*4b20*/  LEA R250, P6, R66, R2.reuse, 0x1 ;  /* 0x0000000242fa7211 */ /* 0x080fe400078c08ff */
[----:B-1----:R-:W-:Y:S01]  /*4b30*/  LEA R11, P4, R50, R2, 0x1 ;  /* 0x00000002320b7211 */ /* 0x002fe200078808ff */
[----:B------:R0:W-:Y:S01]  /*4b40*/  STL [R1+0xf4], R9 ;  /* 0x0000f40901007387 */ /* 0x0001e20000100800 */
[----:B------:R-:W-:-:S02]  /*4b50*/  LEA.HI.X.SX32 R241, R66, R3, 0x1, P6 ;  /* 0x0000000342f17211 */ /* 0x000fc400030f0eff */
[----:B------:R-:W-:Y:S02]  /*4b60*/  CS2R R66, SRZ ;  /* 0x0000000000427805 */ /* 0x000fe4000001ff00 */
[-C--:B--2---:R-:W-:Y:S01]  /*4b70*/  LEA.HI.X.SX32 R10, R41, R3.reuse, 0x1, P5 ;  /* 0x00000003290a7211 */ /* 0x084fe200028f0eff */
[----:B------:R1:W-:Y:S01]  /*4b80*/  STL [R1+0x88], R11 ;  /* 0x0000880b01007387 */ /* 0x0003e20000100800 */
[----:B------:R-:W-:Y:S02]  /*4b90*/  LEA.HI.X.SX32 R235, R50, R3, 0x1, P4 ;  /* 0x0000000332eb7211 */ /* 0x000fe400020f0eff */
[----:B------:R-:W-:Y:S01]  /*4ba0*/  CS2R R50, SRZ ;  /* 0x0000000000327805 */ /* 0x000fe2000001ff00 */
[----:B------:R2:W-:Y:S01]  /*4bb0*/  STL [R1+0x7c], R10 ;  /* 0x00007c0a01007387 */ /* 0x0005e20000100800 */
[-C--:B0-----:R-:W-:Y:S02]  /*4bc0*/  LEA R9, P5, R52, R2.reuse, 0x1 ;  /* 0x0000000234097211 */ /* 0x081fe400078a08ff */
[----:B-1----:R-:W-:-:S03]  /*4bd0*/  LEA R11, P1, R56, R2, 0x1 ;  /* 0x00000002380b7211 */ /* 0x002fc600078208ff */
[----:B------:R0:W-:Y:S01]  /*4be0*/  STL [R1+0xf8], R9 ;  /* 0x0000f80901007387 */ /* 0x0001e20000100800 */
[----:B--2---:R-:W-:-:S03]  /*4bf0*/  LEA.HI.X.SX32 R10, R46, R3, 0x1, P2 ;  /* 0x000000032e0a7211 */ /* 0x004fc600010f0eff */
[----:B------:R1:W-:Y:S01]  /*4c00*/  STL [R1+0x90], R11 ;  /* 0x0000900b01007387 */ /* 0x0003e20000100800 */
[----:B------:R-:W-:-:S03]  /*4c10*/  LEA.HI.X.SX32 R237, R56, R3, 0x1, P1 ;  /* 0x0000000338ed7211 */ /* 0x000fc600008f0eff */
[----:B------:R2:W-:Y:S01]  /*4c20*/  STL [R1+0x84], R10 ;  /* 0x0000840a01007387 */ /* 0x0005e20000100800 */
[-C--:B0-----:R-:W-:Y:S02]  /*4c30*/  LEA R9, P2, R58, R2.reuse, 0x1 ;  /* 0x000000023a097211 */ /* 0x081fe400078408ff */
[----:B-1----:R-:W-:-:S03]  /*4c40*/  LEA R11, P4, R62, R2, 0x1 ;  /* 0x000000023e0b7211 */ /* 0x002fc600078808ff */
[----:B------:R0:W-:Y:S01]  /*4c50*/  STL [R1+0xfc], R9 ;  /* 0x0000fc0901007387 */ /* 0x0001e20000100800 */
[----:B--2---:R-:W-:-:S03]  /*4c60*/  LEA.HI.X.SX32 R10, R52, R3, 0x1, P5 ;  /* 0x00000003340a7211 */ /* 0x004fc600028f0eff */
        /* <DEDUP_REMOVED lines=11> */
[----:B------:R-:W-:Y:S01]  /*4d20*/  STL [R1+0x94], R10 ;  /* 0x0000940a01007387 */ /* 0x000fe20000100800 */
[-C--:B0-----:R-:W-:Y:S02]  /*4d30*/  LEA R9, P2, R70, R2.reuse, 0x1 ;  /* 0x0000000246097211 */ /* 0x081fe400078408ff */
[----:B-1----:R-:W-:-:S03]  /*4d40*/  LEA R11, P4, R74, R2, 0x1 ;  /* 0x000000024a0b7211 */ /* 0x002fc600078808ff */
[----:B------:R0:W-:Y:S04]  /*4d50*/  STL [R1+0x104], R9 ;  /* 0x0001040901007387 */ /* 0x0001e80000100800 */
[----:B------:R1:W-:Y:S01]  /*4d60*/  STL [R1+0xa8], R11 ;  /* 0x0000a80b01007387 */ /* 0x0003e20000100800 */
[----:B0-----:R-:W-:Y:S02]  /*4d70*/  LEA.HI.X.SX32 R9, R64, R3, 0x1, P5 ;  /* 0x0000000340097211 */ /* 0x001fe400028f0eff */
[----:B------:R-:W-:Y:S02]  /*4d80*/  CS2R R64, SRZ ;  /* 0x0000000000407805 */ /* 0x000fe4000001ff00 */
[-C--:B------:R-:W-:Y:S02]  /*4d90*/  LEA R10, P5, R76, R2.reuse, 0x1 ;  /* 0x000000024c0a7211 */ /* 0x080fe400078a08ff */
[-C--:B-1----:R-:W-:Y:S01]  /*4da0*/  LEA R11, P1, R80, R2.reuse, 0x1 ;  /* 0x00000002500b7211 */ /* 0x082fe200078208ff */
[----:B------:R0:W-:Y:S04]  /*4db0*/  STL [R1+0x9c], R9 ;  /* 0x00009c0901007387 */ /* 0x0001e80000100800 */
[----:B------:R-:W-:Y:S01]  /*4dc0*/  STL [R1+0x108], R10 ;  /* 0x0001080a01007387 */ /* 0x000fe20000100800 */
[----:B0-----:R-:W-:-:S04]  /*4dd0*/  LEA R9, P6, R78, R2, 0x1 ;  /* 0x000000024e097211 */ /* 0x001fc800078c08ff */
[----:B------:R-:W-:Y:S01]  /*4de0*/  LEA.HI.X.SX32 R243, R78, R3, 0x1, P6 ;  /* 0x000000034ef37211 */ /* 0x000fe200030f0eff */
[----:B------:R0:W-:Y:S01]  /*4df0*/  STL [R1+0x4], R9 ;  /* 0x0000040901007387 */ /* 0x0001e20000100800 */
[----:B------:R-:W-:-:S03]  /*4e00*/  CS2R R78, SRZ ;  /* 0x00000000004e7805 */ /* 0x000fc6000001ff00 */
[----:B------:R-:W-:Y:S01]  /*4e10*/  STL [R1+0xb0], R11 ;  /* 0x0000b00b01007387 */ /* 0x000fe20000100800 */
[----:B0-----:R-:W-:Y:S02]  /*4e20*/  LEA.HI.X.SX32 R9, R70, R3, 0x1, P2 ;  /* 0x0000000346097211 */ /* 0x001fe400010f0eff */
[----:B------:R-:W-:Y:S02]  /*4e30*/  CS2R R70, SRZ ;  /* 0x0000000000467805 */ /* 0x000fe4000001ff00 */
[-C--:B------:R-:W-:Y:S01]  /*4e40*/  LEA R10, P2, R82, R2.reuse, 0x1 ;  /* 0x00000002520a7211 */ /* 0x080fe200078408ff */
[----:B------:R0:W-:Y:S04]  /*4e50*/  STL [R1+0xa4], R9 ;  /* 0x0000a40901007387 */ /* 0x0001e80000100800 */
[----:B------:R1:W-:Y:S01]  /*4e60*/  STL [R1+0x10c], R10 ;  /* 0x00010c0a01007387 */ /* 0x0003e20000100800 */
[----:B0-----:R-:W-:-:S02]  /*4e70*/  LEA R9, P3, R84, R2, 0x1 ;  /* 0x0000000254097211 */ /* 0x001fc400078608ff */
[----:B-1----:R-:W-:-:S03]  /*4e80*/  LEA.HI.X.SX32 R10, R74, R3, 0x1, P4 ;  /* 0x000000034a0a7211 */ /* 0x002fc600020f0eff */
[----:B------:R0:W-:Y:S01]  /*4e90*/  STL [R1+0xc], R9 ;  /* 0x00000c0901007387 */ /* 0x0001e20000100800 */
[----:B------:R-:W-:Y:S02]  /*4ea0*/  LEA R11, P4, R86, R2, 0x1 ;  /* 0x00000002560b7211 */ /* 0x000fe400078808ff */
[----:B------:R-:W-:Y:S02]  /*4eb0*/  CS2R R74, SRZ ;  /* 0x00000000004a7805 */ /* 0x000fe4000001ff00 */
[----:B------:R-:W-:Y:S01]  /*4ec0*/  LEA.HI.X.SX32 R244, R84, R3, 0x1, P3 ;  /* 0x0000000354f47211 */ /* 0x000fe200018f0eff */
[----:B------:R1:W-:Y:S01]  /*4ed0*/  STL [R1], R10 ;  /* 0x0000000a01007387 */ /* 0x0003e20000100800 */
[----:B------:R-:W-:-:S03]  /*4ee0*/  CS2R R84, SRZ ;  /* 0x0000000000547805 */ /* 0x000fc6000001ff00 */
[----:B------:R-:W-:Y:S01]  /*4ef0*/  STL [R1+0xb8], R11 ;  /* 0x0000b80b01007387 */ /* 0x000fe20000100800 */
[----:B0-----:R-:W-:Y:S02]  /*4f00*/  LEA.HI.X.SX32 R9, R76, R3, 0x1, P5 ;  /* 0x000000034c097211 */ /* 0x001fe400028f0eff */
[----:B------:R-:W-:Y:S02]  /*4f10*/  CS2R R76, SRZ ;  /* 0x00000000004c7805 */ /* 0x000fe4000001ff00 */
[-C--:B-1----:R-:W-:Y:S01]  /*4f20*/  LEA R10, P5, R88, R2.reuse, 0x1 ;  /* 0x00000002580a7211 */ /* 0x082fe200078a08ff */
        /* <DEDUP_REMOVED lines=8> */
[----:B------:R1:W-:Y:S01]  /*4fb0*/  STL [R1+0x8], R10 ;  /* 0x0000080a01007387 */ /* 0x0003e20000100800 */
[----:B------:R-:W-:-:S03]  /*4fc0*/  CS2R R90, SRZ ;  /* 0x00000000005a7805 */ /* 0x000fc6000001ff00 */
[----:B------:R2:W-:Y:S01]  /*4fd0*/  STL [R1+0xc0], R11 ;  /* 0x0000c00b01007387 */ /* 0x0005e20000100800 */
[-C--:B0-----:R-:W-:Y:S02]  /*4fe0*/  LEA.HI.X.SX32 R9, R82, R3.reuse, 0x1, P2 ;  /* 0x0000000352097211 */ /* 0x081fe400010f0eff */
[----:B------:R-:W-:Y:S02]  /*4ff0*/  CS2R R82, SRZ ;  /* 0x0000000000527805 */ /* 0x000fe4000001ff00 */
[----:B-1----:R-:W-:Y:S01]  /*5000*/  LEA R10, P2, R8, R2, 0x1 ;  /* 0x00000002080a7211 */ /* 0x002fe200078408ff */
[----:B------:R0:W-:Y:S01]  /*5010*/  STL [R1+0xb4], R9 ;  /* 0x0000b40901007387 */ /* 0x0001e20000100800 */
[----:B--2---:R-:W-:-:S03]  /*5020*/  LEA.HI.X.SX32 R11, R86, R3, 0x1, P4 ;  /* 0x00000003560b7211 */ /* 0x004fc600020f0eff */
[----:B------:R1:W-:Y:S01]  /*5030*/  STL [R1+0x114], R10 ;  /* 0x0001140a01007387 */ /* 0x0003e20000100800 */
[----:B------:R-:W-:Y:S02]  /*5040*/  CS2R R86, SRZ ;  /* 0x0000000000567805 */ /* 0x000fe4000001ff00 */
[-C--:B0-----:R-:W-:Y:S02]  /*5050*/  LEA R9, P3, R94, R2.reuse, 0x1 ;  /* 0x000000025e097211 */ /* 0x081fe400078608ff */
[----:B-1----:R-:W-:-:S03]  /*5060*/  LEA R10, P4, R96, R2, 0x1 ;  /* 0x00000002600a7211 */ /* 0x002fc600078808ff */
[----:B------:R0:W-:Y:S01]  /*5070*/  STL [R1+0x1c], R9 ;  /* 0x00001c0901007387 */ /* 0x0001e20000100800 */
[-C--:B------:R-:W-:Y:S02]  /*5080*/  LEA.HI.X.SX32 R246, R94, R3.reuse, 0x1, P3 ;  /* 0x000000035ef67211 */ /* 0x080fe400018f0eff */
[-C--:B------:R-:W-:Y:S01]  /*5090*/  LEA.HI.X.SX32 R247, R96, R3.reuse, 0x1, P4 ;  /* 0x0000000360f77211 */ /* 0x080fe200020f0eff */
[----:B------:R-:W-:Y:S04]  /*50a0*/  STL [R1+0x10], R11 ;  /* 0x0000100b01007387 */ /* 0x000fe80000100800 */
[----:B------:R-:W-:Y:S01]  /*50b0*/  STL [R1+0x20], R10 ;  /* 0x0000200a01007387 */ /* 0x000fe20000100800 */
[----:B0-----:R-:W-:Y:S02]  /*50c0*/  LEA.HI.X.SX32 R9, R88, R3, 0x1, P5 ;  /* 0x0000000358097211 */ /* 0x001fe400028f0eff */
[----:B------:R-:W-:-:S02]  /*50d0*/  CS2R R88, SRZ ;  /* 0x0000000000587805 */ /* 0x000fc4000001ff00 */
[----:B------:R-:W-:Y:S01]  /*50e0*/  LEA R2, P5, R98, R2, 0x1 ;  /* 0x0000000262027211 */ /* 0x000fe200078a08ff */
[----:B------:R0:W-:Y:S04]  /*50f0*/  STL [R1+0xbc], R9 ;  /* 0x0000bc0901007387 */ /* 0x0001e80000100800 */
[----:B------:R1:W-:Y:S01]  /*5100*/  STL [R1+0xc8], R2 ;  /* 0x0000c80201007387 */ /* 0x0003e20000100800 */
[-C--:B0-----:R-:W-:Y:S02]  /*5110*/  LEA.HI.X.SX32 R9, R92, R3.reuse, 0x1, P1 ;  /* 0x000000035c097211 */ /* 0x081fe400008f0eff */
[----:B-1----:R-:W-:-:S03]  /*5120*/  LEA.HI.X.SX32 R2, R8, R3, 0x1, P2 ;  /* 0x0000000308027211 */ /* 0x002fc600010f0eff */
[----:B------:R0:W-:Y:S04]  /*5130*/  STL [R1+0x18], R9 ;  /* 0x0000180901007387 */ /* 0x0001e80000100800 */
[----:B------:R1:W-:Y:S01]  /*5140*/  STL [R1+0xc4], R2 ;  /* 0x0000c40201007387 */ /* 0x0003e20000100800 */
[----:B0-----:R-:W0:Y:S01]  /*5150*/  LDC R9, c[0x0][0x23c] ;  /* 0x00008f00ff097b82 */ /* 0x001e220000000800 */
[----:B-1----:R-:W-:-:S05]  /*5160*/  LEA.HI.X.SX32 R2, R98, R3, 0x1, P5 ;  /* 0x0000000362027211 */ /* 0x002fca00028f0eff */
[----:B------:R0:W-:Y:S02]  /*5170*/  STL [R1+0x24], R2 ;  /* 0x0000240201007387 */ /* 0x0001e40000100800 */
[----:B0-----:R-:W-:Y:S02]  /*5180*/  IMAD R2, R0, R9, RZ ;  /* 0x0000000900027224 */ /* 0x001fe400078e02ff */
[----:B------:R-:W-:-:S03]  /*5190*/  IMAD.SHL.U32 R192, R9, 0x20, RZ ;  /* 0x0000002009c07824 */ /* 0x000fc600078e00ff */
[----:B------:R-:W-:-:S04]  /*51a0*/  SHF.R.S32.HI R3, RZ, 0x1f, R2 ;  /* 0x0000001fff037819 */ /* 0x000fc80000011402 */
[C---:B------:R-:W-:Y:S01]  /*51b0*/  SHF.L.U64.HI R0, R2.reuse, 0x1, R3 ;  /* 0x0000000102007819 */ /* 0x040fe20000010203 */
[----:B------:R-:W-:Y:S02]  /*51c0*/  IMAD.SHL.U32 R2, R2, 0x2, RZ ;  /* 0x0000000202027824 */ /* 0x000fe400078e00ff */
[----:B------:R-:W-:-:S07]  /*51d0*/  IMAD.U32 R3, RZ, RZ, UR41 ;  /* 0x00000029ff037e24 */ /* 0x000fce000f8e00ff */
.L_x_1:
[C---:B------:R-:W-:Y:S01]  /*51e0*/  ISETP.GT.AND P0, PT, R3.reuse, 0x2, PT ;  /* 0x000000020300780c */ /* 0x040fe20003f04270 */
[----:B------:R-:W-:Y:S01]  /*51f0*/  IMAD.U32 R8, RZ, RZ, UR4 ;  /* 0x00000004ff087e24 */ /* 0x000fe2000f8e00ff */
[----:B------:R-:W-:Y:S01]  /*5200*/  PRMT R53, RZ, 0x7610, R53 ;  /* 0x00007610ff357816 */ /* 0x000fe20000000035 */
[----:B------:R-:W2:Y:S02]  /*5210*/  LDL R97, [R1+0x30] ;  /* 0x0000300001617983 */ /* 0x000ea40000100800 */
[----:B------:R-:W-:Y:S01]  /*5220*/  IMAD.WIDE R8, R8, 0x2, R4 ;  /* 0x0000000208087825 */ /* 0x000fe200078e0204 */
[C---:B------:R-:W-:Y:S01]  /*5230*/  ISETP.GT.AND P1, PT, R3.reuse, 0x3, PT ;  /* 0x000000030300780c */ /* 0x040fe20003f24270 */
[----:B------:R-:W-:Y:S01]  /*5240*/  STL [R1+0x1d0], R21 ;  /* 0x0001d01501007387 */ /* 0x000fe20000100800 */
[C---:B------:R-:W-:Y:S01]  /*5250*/  ISETP.GT.AND P2, PT, R3.reuse, 0x4, PT ;  /* 0x000000040300780c */ /* 0x040fe20003f44270 */
[----:B------:R-:W-:Y:S01]  /*5260*/  IMAD.U32 R10, RZ, RZ, UR38 ;  /* 0x00000026ff0a7e24 */ /* 0x000fe2000f8e00ff */
[C---:B------:R-:W-:Y:S01]  /*5270*/  ISETP.GT.AND P3, PT, R3.reuse, 0x6, PT ;  /* 0x000000060300780c */ /* 0x040fe20003f64270 */
[----:B------:R-:W-:Y:S01]  /*5280*/  IMAD.U32 R12, RZ, RZ, UR37 ;  /* 0x00000025ff0c7e24 */ /* 0x000fe2000f8e00ff */
[C---:B------:R-:W-:Y:S01]  /*5290*/  ISETP.GT.AND P4, PT, R3.reuse, 0x7, PT ;  /* 0x000000070300780c */ /* 0x040fe20003f84270 */
[----:B------:R0:W3:Y:S01]  /*52a0*/  @P0 LDG.E.U16 R53, desc[UR10][R8.64] ;  /* 0x0000000a08350981 */ /* 0x0000e2000c1e1500 */
[----:B------:R-:W-:Y:S01]  /*52b0*/  ISETP.GT.AND P0, PT, R3, 0x5, PT ;  /* 0x000000050300780c */ /* 0x000fe20003f04270 */
[----:B------:R-:W-:Y:S01]  /*52c0*/  IMAD.U32 R14, RZ, RZ, UR36 ;  /* 0x00000024ff0e7e24 */ /* 0x000fe2000f8e00ff */
[----:B------:R-:W-:Y:S01]  /*52d0*/  PRMT R103, RZ, 0x7610, R103 ;  /* 0x00007610ff677816 */ /* 0x000fe20000000067 */
[----:B------:R-:W-:Y:S01]  /*52e0*/  IMAD.WIDE R10, R10, 0x2, R4 ;  /* 0x000000020a0a7825 */ /* 0x000fe200078e0204 */
[----:B------:R-:W-:Y:S01]  /*52f0*/  PRMT R99, RZ, 0x7610, R99 ;  /* 0x00007610ff637816 */ /* 0x000fe20000000063 */
[----:B------:R-:W-:Y:S02]  /*5300*/  STL [R1+0x1cc], R22 ;  /* 0x0001cc1601007387 */ /* 0x000fe40000100800 */
[----:B0-----:R-:W-:Y:S01]  /*5310*/  IMAD.U32 R8, RZ, RZ, UR39 ;  /* 0x00000027ff087e24 */ /* 0x001fe2000f8e00ff */
[----:B------:R-:W-:Y:S01]  /*5320*/  PRMT R92, RZ, 0x7610, R92 ;  /* 0x00007610ff5c7816 */ /* 0x000fe2000000005c */
[----:B------:R-:W-:Y:S01]  /*5330*/  IMAD.U32 R16, RZ, RZ, UR35 ;  /* 0x00000023ff107e24 */ /* 0x000fe2000f8e00ff */
[----:B------:R-:W-:Y:S01]  /*5340*/  PRMT R56, RZ, 0x7610, R56 ;  /* 0x00007610ff387816 */ /* 0x000fe20000000038 */
[----:B------:R-:W-:Y:S01]  /*5350*/  IMAD.WIDE R8, R8, 0x2, R4 ;  /* 0x0000000208087825 */ /* 0x000fe200078e0204 */
[----:B------:R-:W-:Y:S01]  /*5360*/  PRMT R45, RZ, 0x7610, R45 ;  /* 0x00007610ff2d7816 */ /* 0x000fe2000000002d */
[----:B------:R-:W4:Y:S02]  /*5370*/  @P2 LDG.E.U16 R99, desc[UR10][R10.64] ;  /* 0x0000000a0a632981 */ /* 0x000f24000c1e1500 */
[----:B------:R-:W-:-:S02]  /*5380*/  IMAD.WIDE R12, R12, 0x2, R4 ;  /* 0x000000020c0c7825 */ /* 0x000fc400078e0204 */
[----:B------:R-:W4:Y:S02]  /*5390*/  @P1 LDG.E.U16 R103, desc[UR10][R8.64] ;  /* 0x0000000a08671981 */ /* 0x000f24000c1e1500 */
[--C-:B------:R-:W-:Y:S01]  /*53a0*/  IMAD.WIDE R14, R14, 0x2, R4.reuse ;  /* 0x000000020e0e7825 */ /* 0x100fe200078e0204 */
[C---:B------:R-:W-:Y:S01]  /*53b0*/  ISETP.GT.AND P1, PT, R3.reuse, 0x8, PT ;  /* 0x000000080300780c */ /* 0x040fe20003f24270 */
[----:B------:R0:W4:Y:S01]  /*53c0*/  @P0 LDG.E.U16 R92, desc[UR10][R12.64] ;  /* 0x0000000a0c5c0981 */ /* 0x000122000c1e1500 */
[C---:B------:R-:W-:Y:S01]  /*53d0*/  ISETP.GT.AND P2, PT, R3.reuse, 0x9, PT ;  /* 0x000000090300780c */ /* 0x040fe20003f44270 */
[----:B------:R-:W-:Y:S02]  /*53e0*/  IMAD.WIDE R16, R16, 0x2, R4 ;  /* 0x0000000210107825 */ /* 0x000fe400078e0204 */
[----:B------:R1:W4:Y:S01]  /*53f0*/  @P3 LDG.E.U16 R56, desc[UR10][R14.64] ;  /* 0x0000000a0e383981 */ /* 0x000322000c1e1500 */
[----:B------:R-:W-:Y:S01]  /*5400*/  ISETP.GT.AND P3, PT, R3, 0xa, PT ;  /* 0x0000000a0300780c */ /* 0x000fe20003f64270 */
[----:B------:R-:W-:-:S02]  /*5410*/  IMAD.U32 R18, RZ, RZ, UR33 ;  /* 0x00000021ff127e24 */ /* 0x000fc4000f8e00ff */
[----:B------:R1:W4:Y:S01]  /*5420*/  @P4 LDG.E.U16 R45, desc[UR10][R16.64] ;  /* 0x0000000a102d4981 */ /* 0x000322000c1e1500 */
[----:B0-----:R-:W-:Y:S01]  /*5430*/  IMAD.U32 R12, RZ, RZ, UR34 ;  /* 0x00000022ff0c7e24 */ /* 0x001fe2000f8e00ff */
[C---:B------:R-:W-:Y:S01]  /*5440*/  ISETP.GT.AND P0, PT, R3.reuse, RZ, PT ;  /* 0x000000ff0300720c */ /* 0x040fe20003f04270 */
[----:B------:R-:W-:Y:S01]  /*5450*/  IMAD.U32 R8, RZ, RZ, UR32 ;  /* 0x00000020ff087e24 */ /* 0x000fe2000f8e00ff */
[----:B------:R-:W-:Y:S01]  /*5460*/  PRMT R52, RZ, 0x7610, R52 ;  /* 0x00007610ff347816 */ /* 0x000fe20000000034 */
[----:B------:R-:W-:Y:S01]  /*5470*/  IMAD.WIDE R12, R12, 0x2, R4 ;  /* 0x000000020c0c7825 */ /* 0x000fe200078e0204 */
[----:B-1----:R-:W-:Y:S01]  /*5480*/  PRMT R15, RZ, 0x7610, R15 ;  /* 0x00007610ff0f7816 */ /* 0x002fe2000000000f */
[----:B------:R-:W0:Y:S01]  /*5490*/  LDC R14, c[0x0][0x238] ;  /* 0x00008e00ff0e7b82 */ /* 0x000e220000000800 */
[----:B------:R-:W-:Y:S01]  /*54a0*/  PRMT R102, RZ, 0x7610, R102 ;  /* 0x00007610ff667816 */ /* 0x000fe20000000066 */
[----:B------:R-:W-:Y:S01]  /*54b0*/  STL [R1+0x1c8], R23 ;  /* 0x0001c81701007387 */ /* 0x000fe20000100800 */
[----:B------:R-:W-:Y:S01]  /*54c0*/  PRMT R17, RZ, 0x7610, R17 ;  /* 0x00007610ff117816 */ /* 0x000fe20000000011 */
[--C-:B------:R-:W-:Y:S01]  /*54d0*/  IMAD.WIDE R18, R18, 0x2, R4.reuse ;  /* 0x0000000212127825 */ /* 0x100fe200078e0204 */
[----:B------:R-:W-:Y:S01]  /*54e0*/  ISETP.GT.AND P4, PT, R3, 0xb, PT ;  /* 0x0000000b0300780c */ /* 0x000fe20003f84270 */
[----:B------:R-:W-:Y:S02]  /*54f0*/  STL [R1+0x1b4], R24 ;  /* 0x0001b41801007387 */ /* 0x000fe40000100800 */
[----:B------:R-:W-:-:S02]  /*5500*/  IMAD.WIDE R8, R8, 0x2, R4 ;  /* 0x0000000208087825 */ /* 0x000fc400078e0204 */
[----:B------:R-:W3:Y:S01]  /*5510*/  @P1 LDG.E.U16 R17, desc[UR10][R12.64] ;  /* 0x0000000a0c111981 */ /* 0x000ee2000c1e1500 */
[C---:B------:R-:W-:Y:S01]  /*5520*/  ISETP.GT.AND P1, PT, R3.reuse, 0xc, PT ;  /* 0x0000000c0300780c */ /* 0x040fe20003f24270 */
[----:B------:R-:W-:Y:S02]  /*5530*/  IMAD.U32 R10, RZ, RZ, UR31 ;  /* 0x0000001fff0a7e24 */ /* 0x000fe4000f8e00ff */
[----:B------:R1:W4:Y:S02]  /*5540*/  @P2 LDG.E.U16 R15, desc[UR10][R18.64] ;  /* 0x0000000a120f2981 */ /* 0x000324000c1e1500 */
[----:B------:R-:W-:Y:S02]  /*5550*/  IMAD.WIDE R10, R10, 0x2, R4 ;  /* 0x000000020a0a7825 */ /* 0x000fe400078e0204 */
[----:B------:R1:W4:Y:S01]  /*5560*/  @P3 LDG.E.U16 R52, desc[UR10][R8.64] ;  /* 0x0000000a08343981 */ /* 0x000322000c1e1500 */
[----:B------:R-:W-:Y:S02]  /*5570*/  ISETP.GT.AND P2, PT, R3, 0xd, PT ;  /* 0x0000000d0300780c */ /* 0x000fe40003f44270 */
[----:B------:R-:W-:Y:S01]  /*5580*/  PRMT R98, RZ, 0x7610, R98 ;  /* 0x00007610ff627816 */ /* 0x000fe20000000062 */
[----:B------:R1:W4:Y:S02]  /*5590*/  @P4 LDG.E.U16 R102, desc[UR10][R10.64] ;  /* 0x0000000a0a664981 */ /* 0x000324000c1e1500 */
[----:B-1----:R-:W-:-:S02]  /*55a0*/  PRMT R19, RZ, 0x7610, R19 ;  /* 0x00007610ff137816 */ /* 0x002fc40000000013 */
[----:B------:R-:W-:Y:S01]  /*55b0*/  PRMT R59, RZ, 0x7610, R59 ;  /* 0x00007610ff3b7816 */ /* 0x000fe2000000003b */
[----:B------:R-:W-:Y:S01]  /*55c0*/  STL [R1+0x1b0], R25 ;  /* 0x0001b01901007387 */ /* 0x000fe20000100800 */
[----:B------:R-:W-:-:S03]  /*55d0*/  IMAD.U32 R8, RZ, RZ, UR30 ;  /* 0x0000001eff087e24 */ /* 0x000fc6000f8e00ff */
[----:B------:R-:W3:Y:S01]  /*55e0*/  @P0 LDG.E.U16 R19, desc[UR10][R4.64] ;  /* 0x0000000a04130981 */ /* 0x000ee2000c1e1500 */
[C---:B------:R-:W-:Y:S01]  /*55f0*/  ISETP.GT.AND P0, PT, R3.reuse, 0x10, PT ;  /* 0x000000100300780c */ /* 0x040fe20003f04270 */
[----:B------:R-:W-:Y:S01]  /*5600*/  IMAD.WIDE R8, R8, 0x2, R4 ;  /* 0x0000000208087825 */ /* 0x000fe200078e0204 */
[----:B------:R-:W-:Y:S01]  /*5610*/  PRMT R16, RZ, 0x7610, R16 ;  /* 0x00007610ff107816 */ /* 0x000fe20000000010 */
[----:B------:R-:W-:Y:S02]  /*5620*/  STL [R1+0x1ac], R26 ;  /* 0x0001ac1a01007387 */ /* 0x000fe40000100800 */
[----:B------:R-:W-:Y:S02]  /*5630*/  IMAD.U32 R10, RZ, RZ, UR29 ;  /* 0x0000001dff0a7e24 */ /* 0x000fe4000f8e00ff */
[----:B------:R-:W-:Y:S01]  /*5640*/  IMAD.U32 R12, RZ, RZ, UR26 ;  /* 0x0000001aff0c7e24 */ /* 0x000fe2000f8e00ff */
[----:B------:R1:W4:Y:S01]  /*5650*/  @P1 LDG.E.U16 R98, desc[UR10][R8.64] ;  /* 0x0000000a08621981 */ /* 0x000322000c1e1500 */
[----:B------:R-:W-:Y:S01]  /*5660*/  IMAD.WIDE R10, R10, 0x2, R4 ;  /* 0x000000020a0a7825 */ /* 0x000fe200078e0204 */
[----:B------:R-:W-:-:S02]  /*5670*/  ISETP.GT.AND P1, PT, R3, 0xe, PT ;  /* 0x0000000e0300780c */ /* 0x000fc40003f24270 */
[C---:B------:R-:W-:Y:S01]  /*5680*/  ISETP.GT.AND P3, PT, R3.reuse, 0x18, PT ;  /* 0x000000180300780c */ /* 0x040fe20003f64270 */
[----:B------:R-:W-:Y:S01]  /*5690*/  IMAD.WIDE R12, R12, 0x2, R4 ;  /* 0x000000020c0c7825 */ /* 0x000fe200078e0204 */
[----:B------:R0:W4:Y:S01]  /*56a0*/  @P2 LDG.E.U16 R59, desc[UR10][R10.64] ;  /* 0x0000000a0a3b2981 */ /* 0x000122000c1e1500 */
[C---:B------:R-:W-:Y:S02]  /*56b0*/  ISETP.GT.AND P2, PT, R3.reuse, 0xf, PT ;  /* 0x0000000f0300780c */ /* 0x040fe40003f44270 */
[----:B-1----:R-:W-:Y:S01]  /*56c0*/  IMAD.U32 R8, RZ, RZ, UR28 ;  /* 0x0000001cff087e24 */ /* 0x002fe2000f8e00ff */
[----:B------:R1:W4:Y:S01]  /*56d0*/  @P0 LDG.E.U16 R16, desc[UR10][R12.64] ;  /* 0x0000000a0c100981 */ /* 0x000322000c1e1500 */
[----:B------:R-:W-:Y:S02]  /*56e0*/  PRMT R55, RZ, 0x7610, R55 ;  /* 0x00007610ff377816 */ /* 0x000fe40000000037 */
[----:B------:R-:W-:Y:S01]  /*56f0*/  IMAD.WIDE R8, R8, 0x2, R4 ;  /* 0x0000000208087825 */ /* 0x000fe200078e0204 */
[----:B------:R-:W-:Y:S01]  /*5700*/  ISETP.GT.AND P0, PT, R3, 0x1, PT ;  /* 0x000000010300780c */ /* 0x000fe20003f04270 */
[----:B------:R-:W-:Y:S02]  /*5710*/  STL [R1+0x1a8], R27 ;  /* 0x0001a81b01007387 */ /* 0x000fe40000100800 */
[----:B0-----:R-:W-:Y:S01]  /*5720*/  IMAD.U32 R10, RZ, RZ, UR18 ;  /* 0x00000012ff0a7e24 */ /* 0x001fe2000f8e00ff */
[----:B------:R-:W-:Y:S01]  /*5730*/  PRMT R44, RZ, 0x7610, R44 ;  /* 0x00007610ff2c7816 */ /* 0x000fe2000000002c */
[----:B------:R0:W4:Y:S01]  /*5740*/  @P1 LDG.E.U16 R55, desc[UR10][R8.64] ;  /* 0x0000000a08371981 */ /* 0x000122000c1e1500 */
[----:B-1----:R-:W-:-:S02]  /*5750*/  IMAD.U32 R12, RZ, RZ, UR27 ;  /* 0x0000001bff0c7e24 */ /* 0x002fc4000f8e00ff */
[----:B------:R-:W-:Y:S01]  /*5760*/  IMAD.WIDE R10, R10, 0x2, R4 ;  /* 0x000000020a0a7825 */ /* 0x000fe200078e0204 */
[----:B------:R-:W-:Y:S01]  /*5770*/  PRMT R42, RZ, 0x7610, R42 ;  /* 0x00007610ff2a7816 */ /* 0x000fe2000000002a */
[----:B-----5:R1:W-:Y:S01]  /*5780*/  STL [R1+0x11c], R6 ;  /* 0x00011c0601007387 */ /* 0x0203e20000100800 */
[----:B------:R-:W-:Y:S02]  /*5790*/  PRMT R110, RZ, 0x7610, R110 ;  /* 0x00007610ff6e7816 */ /* 0x000fe4000000006e */
[----:B------:R-:W-:Y:S01]  /*57a0*/  ISETP.GT.AND P1, PT, R3, 0x11, PT ;  /* 0x000000110300780c */ /* 0x000fe20003f24270 */
[----:B------:R1:W4:Y:S01]  /*57b0*/  @P3 LDG.E.U16 R44, desc[UR10][R10.64] ;  /* 0x0000000a0a2c3981 */ /* 0x000322000c1e1500 */
[----:B0-----:R-:W-:Y:S01]  /*57c0*/  IMAD.WIDE R8, R12, 0x2, R4 ;  /* 0x000000020c087825 */ /* 0x001fe200078e0204 */
[----:B------:R-:W-:-:S04]  /*57d0*/  PRMT R18, RZ, 0x7610, R18 ;  /* 0x00007610ff127816 */ /* 0x000fc80000000012 */
[----:B------:R0:W4:Y:S01]  /*57e0*/  @P2 LDG.E.U16 R42, desc[UR10][R8.64] ;  /* 0x0000000a082a2981 */ /* 0x000122000c1e1500 */
[----:B-1----:R-:W-:Y:S01]  /*57f0*/  IMAD.WIDE R10, R14, 0x2, R4 ;  /* 0x000000020e0a7825 */ /* 0x002fe200078e0204 */
[----:B------:R-:W-:Y:S02]  /*5800*/  PRMT R108, RZ, 0x7610, R108 ;  /* 0x00007610ff6c7816 */ /* 0x000fe4000000006c */
[----:B------:R-:W4:Y:S01]  /*5810*/  LDL.LU R6, [R1+0x108] ;  /* 0x0001080001067983 */ /* 0x000f220000300800 */
[----:B0-----:R-:W-:-:S03]  /*5820*/  IMAD.U32 R8, RZ, RZ, UR25 ;  /* 0x00000019ff087e24 */ /* 0x001fc6000f8e00ff */
[----:B------:R0:W4:Y:S01]  /*5830*/  @P0 LDG.E.U16 R110, desc[UR10][R10.64] ;  /* 0x0000000a0a6e0981 */ /* 0x000122000c1e1500 */
[----:B------:R-:W-:Y:S01]  /*5840*/  ISETP.GT.AND P0, PT, R3, 0x12, PT ;  /* 0x000000120300780c */ /* 0x000fe20003f04270 */
[----:B------:R-:W-:-:S05]  /*5850*/  IMAD.WIDE R8, R8, 0x2, R4 ;  /* 0x0000000208087825 */ /* 0x000fca00078e0204 */
[----:B------:R1:W4:Y:S01]  /*5860*/  @P1 LDG.E.U16 R18, desc[UR10][R8.64] ;  /* 0x0000000a08121981 */ /* 0x000322000c1e1500 */
[----:B0-----:R-:W-:Y:S01]  /*5870*/  IMAD.U32 R10, RZ, RZ, UR24 ;  /* 0x00000018ff0a7e24 */ /* 0x001fe2000f8e00ff */
[----:B------:R-:W-:-:S03]  /*5880*/  ISETP.GT.AND P1, PT, R3, 0x19, PT ;  /* 0x000000190300780c */ /* 0x000fc60003f24270 */
[----:B-1----:R-:W-:Y:S01]  /*5890*/  IMAD.WIDE R8, R10, 0x2, R4 ;  /* 0x000000020a087825 */ /* 0x002fe200078e0204 */
[----:B------:R-:W-:-:S04]  /*58a0*/  PRMT R109, RZ, 0x7610, R109 ;  /* 0x00007610ff6d7816 */ /* 0x000fc8000000006d */
[----:B------:R0:W4:Y:S01]  /*58b0*/  @P0 LDG.E.U16 R108, desc[UR10][R8.64] ;  /* 0x0000000a086c0981 */ /* 0x000122000c1e1500 */
[----:B------:R-:W-:Y:S01]  /*58c0*/  ISETP.GT.AND P0, PT, R3, 0x13, PT ;  /* 0x000000130300780c */ /* 0x000fe20003f04270 */
[----:B0-----:R-:W-:-:S04]  /*58d0*/  IMAD.U32 R8, RZ, RZ, UR17 ;  /* 0x00000011ff087e24 */ /* 0x001fc8000f8e00ff */
[----:B------:R-:W-:Y:S01]  /*58e0*/  IMAD.WIDE R8, R8, 0x2, R4 ;  /* 0x0000000208087825 */ /* 0x000fe200078e0204 */
[----:B------:R-:W-:-:S04]  /*58f0*/  PRMT R101, RZ, 0x7610, R101 ;  /* 0x00007610ff657816 */ /* 0x000fc80000000065 */
[----:B------:R0:W4:Y:S02]  /*5900*/  @P1 LDG.E.U16 R109, desc[UR10][R8.64] ;  /* 0x0000000a086d1981 */ /* 0x000124000c1e1500 */
[----:B0-----:R-:W-:-:S04]  /*5910*/  IMAD.U32 R8, RZ, RZ, UR23 ;  /* 0x00000017ff087e24 */ /* 0x001fc8000f8e00ff */
[----:B------:R-:W-:-:S05]  /*5920*/  IMAD.WIDE R8, R8, 0x2, R4 ;  /* 0x0000000208087825 */ /* 0x000fca00078e0204 */
[----:B------:R0:W4:Y:S01]  /*5930*/  @P0 LDG.E.U16 R101, desc[UR10][R8.64] ;  /* 0x0000000a08650981 */ /* 0x000122000c1e1500 */
[----:B------:R-:W-:Y:S02]  /*5940*/  ISETP.GT.AND P0, PT, R3, 0x14, PT ;  /* 0x000000140300780c */ /* 0x000fe40003f04270 */
[----:B------:R-:W-:Y:S01]  /*5950*/  PRMT R96, RZ, 0x7610, R96 ;  /* 0x00007610ff607816 */ /* 0x000fe20000000060 */
[----:B0-----:R-:W-:-:S04]  /*5960*/  IMAD.U32 R8, RZ, RZ, UR22 ;  /* 0x00000016ff087e24 */ /* 0x001fc8000f8e00ff */
[----:B------:R-:W-:-:S06]  /*5970*/  IMAD.WIDE R8, R8, 0x2, R4 ;  /* 0x0000000208087825 */ /* 0x000fcc00078e0204 */
        /* <DEDUP_REMOVED lines=28> */
[----:B------:R-:W1:Y:S01]  /*5b40*/  S2R R10, SR_TID.X ;  /* 0x00000000000a7919 */ /* 0x000e620000002100 */
        /* <DEDUP_REMOVED lines=11> */
[----:B------:R-:W-:Y:S01]  /*5c00*/  IMAD.WIDE R8, R8, 0x2, R4 ;  /* 0x0000000208087825 */ /* 0x000fe200078e0204 */
[----:B------:R-:W-:-:S05]  /*5c10*/  ISETP.GT.AND P1, PT, R3, 0x1f, PT ;  /* 0x0000001f0300780c */ /* 0x000fca0003f24270 */
[----:B------:R1:W4:Y:S01]  /*5c20*/  @P0 LDG.E.U16 R47, desc[UR10][R8.64] ;  /* 0x0000000a082f0981 */ /* 0x000322000c1e1500 */
[----:B------:R-:W-:Y:S02]  /*5c30*/  PRMT R41, RZ, 0x7610, R41 ;  /* 0x00007610ff297816 */ /* 0x000fe40000000029 */
[----:B-1----:R-:W-:-:S04]  /*5c40*/  LOP3.LUT R8, R10, 0x1f, RZ, 0xc0, !PT ;  /* 0x0000001f0a087812 */ /* 0x002fc800078ec0ff */
[----:B------:R-:W-:Y:S01]  /*5c50*/  ISETP.GE.AND P0, PT, R8, R3, PT ;  /* 0x000000030800720c */ /* 0x000fe20003f06270 */
[----:B------:R-:W-:Y:S01]  /*5c60*/  IMAD.U32 R8, RZ, RZ, UR5 ;  /* 0x00000005ff087e24 */ /* 0x000fe2000f8e00ff */
[----:B------:R0:W-:Y:S03]  /*5c70*/  STL [R1+0x120], R3 ;  /* 0x0001200301007387 */ /* 0x0001e60000100800 */
[----:B------:R-:W-:-:S04]  /*5c80*/  IMAD.WIDE R8, R8, 0x2, R4 ;  /* 0x0000000208087825 */ /* 0x000fc800078e0204 */
[C---:B------:R-:W-:Y:S01]  /*5c90*/  IMAD.IADD R10, R202.reuse, 0x1, R2 ;  /* 0x00000001ca0a7824 */ /* 0x040fe200078e0202 */
[----:B------:R1:W4:Y:S01]  /*5ca0*/  @P1 LDG.E.U16 R41, desc[UR10][R8.64] ;  /* 0x0000000a08291981 */ /* 0x000322000c1e1500 */
[----:B------:R-:W-:-:S03]  /*5cb0*/  IADD3 RZ, P1, R202, R2, RZ ;  /* 0x00000002caff7210 */ /* 0x000fc60007f3e0ff */
[----:B0-----:R-:W4:Y:S04]  /*5cc0*/  LDL.LU R3, [R1+0xac] ;  /* 0x0000ac0001037983 */ /* 0x001f280000300800 */
[----:B------:R-:W-:Y:S04]  /*5cd0*/  STL [R1+0x154], R4 ;  /* 0x0001540401007387 */ /* 0x000fe80000100800 */
[----:B------:R-:W-:Y:S04]  /*5ce0*/  STL [R1+0x150], R5 ;  /* 0x0001500501007387 */ /* 0x000fe80000100800 */
[----:B------:R0:W-:Y:S04]  /*5cf0*/  STL [R1+0x19c], R202 ;  /* 0x00019cca01007387 */ /* 0x0001e80000100800 */
[----:B0-----:R-:W4:Y:S04]  /*5d00*/  LDL.LU R202, [R1+0x2c] ;  /* 0x00002c0001ca7983 */ /* 0x001f280000300800 */
[----:B------:R0:W-:Y:S04]  /*5d10*/  STL [R1+0x1a0], R209 ;  /* 0x0001a0d101007387 */ /* 0x0001e80000100800 */
[----:B------:R-:W-:Y:S04]  /*5d20*/  STL [R1+0x1a4], R201 ;  /* 0x0001a4c901007387 */ /* 0x000fe80000100800 */
[----:B------:R-:W-:Y:S04]  /*5d30*/  STL [R1+0x1b8], R208 ;  /* 0x0001b8d001007387 */ /* 0x000fe80000100800 */
[----:B------:R-:W-:Y:S04]  /*5d40*/  STL [R1+0x1bc], R200 ;  /* 0x0001bcc801007387 */ /* 0x000fe80000100800 */
[----:B------:R-:W4:Y:S04]  /*5d50*/  LDL R5, [R1+0xa0] ;  /* 0x0000a00001057983 */ /* 0x000f280000100800 */
[----:B------:R-:W4:Y:S04]  /*5d60*/  LDL R4, [R1+0x8c] ;  /* 0x00008c0001047983 */ /* 0x000f280000100800 */
[----:B------:R-:W4:Y:S01]  /*5d70*/  LDL.LU R227, [R1+0xc] ;  /* 0x00000c0001e37983 */ /* 0x000f220000300800 */
[----:B------:R-:W-:-:S03]  /*5d80*/  IMAD.X R11, R209, 0x1, R0, P1 ;  /* 0x00000001d10b7824 */ /* 0x000fc600008e0600 */
[----:B------:R-:W4:Y:S04]  /*5d90*/  LDL.LU R188, [R1+0xc8] ;  /* 0x0000c80001bc7983 */ /* 0x000f280000300800 */
[----:B------:R-:W4:Y:S04]  /*5da0*/  LDL.LU R114, [R1+0x24] ;  /* 0x0000240001727983 */ /* 0x000f280000300800 */
[----:B------:R-:W4:Y:S04]  /*5db0*/  LDL.LU R183, [R1+0x18] ;  /* 0x0000180001b77983 */ /* 0x000f280000300800 */
[----:B------:R-:W4:Y:S04]  /*5dc0*/  LDL.LU R182, [R1+0xc0] ;  /* 0x0000c00001b67983 */ /* 0x000f280000300800 */
[----:B0-----:R-:W4:Y:S01]  /*5dd0*/  LDL.LU R209, [R1+0x28] ;  /* 0x0000280001d17983 */ /* 0x001f220000300800 */
[----:B------:R-:W0:Y:S01]  /*5de0*/  S2R R228, SR_TID.X ;  /* 0x0000000000e47919 */ /* 0x000e220000002100 */
[----:B-1----:R-:W-:Y:S01]  /*5df0*/  PRMT R8, RZ, 0x7610, R8 ;  /* 0x00007610ff087816 */ /* 0x002fe20000000008 */
[----:B------:R-:W-:Y:S01]  /*5e00*/  BAR.SYNC.DEFER_BLOCKING 0x0 ;  /* 0x0000000000007b1d */ /* 0x000fe20000010000 */
[C---:B------:R-:W-:Y:S01]  /*5e10*/  IADD3 RZ, P1, R201.reuse, R2, RZ ;  /* 0x00000002c9ff7210 */ /* 0x040fe20007f3e0ff */
[----:B------:R-:W-:-:S04]  /*5e20*/  IMAD.IADD R12, R201, 0x1, R2 ;  /* 0x00000001c90c7824 */ /* 0x000fc800078e0202 */
[----:B------:R-:W-:Y:S01]  /*5e30*/  IMAD.X R13, R208, 0x1, R0, P1 ;  /* 0x00000001d00d7824 */ /* 0x000fe200008e0600 */
[----:B------:R-:W-:Y:S02]  /*5e40*/  IADD3 RZ, P1, R200, R2, RZ ;  /* 0x00000002c8ff7210 */ /* 0x000fe40007f3e0ff */
[----:B------:R-:W-:Y:S02]  /*5e50*/  PRMT R46, RZ, 0x7610, R46 ;  /* 0x00007610ff2e7816 */ /* 0x000fe4000000002e */
[----:B------:R-:W-:Y:S01]  /*5e60*/  PRMT R95, RZ, 0x7610, R95 ;  /* 0x00007610ff5f7816 */ /* 0x000fe2000000005f */
[----:B------:R1:W4:Y:S02]  /*5e70*/  @!P0 LDG.E.U16 R8, desc[UR10][R10.64] ;  /* 0x0000000a0a088981 */ /* 0x000324000c1e1500 */
[----:B-1----:R-:W-:-:S06]  /*5e80*/  PRMT R11, RZ, 0x7610, R11 ;  /* 0x00007610ff0b7816 */ /* 0x002fcc000000000b */
[----:B------:R1:W4:Y:S02]  /*5e90*/  @!P0 LDG.E.U16 R11, desc[UR10][R12.64] ;  /* 0x0000000a0c0b8981 */ /* 0x000324000c1e1500 */
[----:B-1----:R-:W-:Y:S02]  /*5ea0*/  IMAD.IADD R12, R200, 0x1, R2 ;  /* 0x00000001c80c7824 */ /* 0x002fe400078e0202 */
[----:B--2---:R-:W-:Y:S01]  /*5eb0*/  IMAD.X R13, R97, 0x1, R0, P1 ;  /* 0x00000001610d7824 */ /* 0x004fe200008e0600 */
[----:B------:R-:W-:-:S04]  /*5ec0*/  IADD3 RZ, P1, R199, R2, RZ ;  /* 0x00000002c7ff7210 */ /* 0x000fc80007f3e0ff */
[----:B------:R1:W2:Y:S01]  /*5ed0*/  @!P0 LDG.E.U16 R46, desc[UR10][R12.64] ;  /* 0x0000000a0c2e8981 */ /* 0x0002a2000c1e1500 */
[----:B------:R-:W-:Y:S02]  /*5ee0*/  PRMT R14, RZ, 0x7610, R14 ;  /* 0x00007610ff0e7816 */ /* 0x000fe4000000000e */
[----:B0-----:R-:W-:Y:S01]  /*5ef0*/  LOP3.LUT R228, R228, 0x3f, RZ, 0xc0, !PT ;  /* 0x0000003fe4e47812 */ /* 0x001fe200078ec0ff */
[----:B-1----:R-:W-:Y:S02]  /*5f00*/  IMAD.IADD R12, R199, 0x1, R2 ;  /* 0x00000001c70c7824 */ /* 0x002fe400078e0202 */
[----:B------:R-:W-:Y:S01]  /*5f10*/  IMAD.X R13, R207, 0x1, R0, P1 ;  /* 0x00000001cf0d7824 */ /* 0x000fe200008e0600 */
[----:B------:R-:W-:-:S04]  /*5f20*/  IADD3 RZ, P1, R198, R2, RZ ;  /* 0x00000002c6ff7210 */ /* 0x000fc80007f3e0ff */
[----:B------:R0:W2:Y:S01]  /*5f30*/  @!P0 LDG.E.U16 R95, desc[UR10][R12.64] ;  /* 0x0000000a0c5f8981 */ /* 0x0000a2000c1e1500 */
[----:B------:R-:W-:Y:S01]  /*5f40*/  PRMT R10, RZ, 0x7610, R10 ;  /* 0x00007610ff0a7816 */ /* 0x000fe2000000000a */
[----:B------:R-:W-:Y:S02]  /*5f50*/  IMAD.SHL.U32 R97, R228, 0x2, RZ ;  /* 0x00000002e4617824 */ /* 0x000fe400078e00ff */
[----:B0-----:R-:W-:Y:S02]  /*5f60*/  IMAD.IADD R12, R198, 0x1, R2 ;  /* 0x00000001c60c7824 */ /* 0x001fe400078e0202 */
[----:B------:R-:W-:Y:S01]  /*5f70*/  IMAD.X R13, R206, 0x1, R0, P1 ;  /* 0x00000001ce0d7824 */ /* 0x000fe200008e0600 */
[----:B------:R-:W-:-:S04]  /*5f80*/  IADD3 RZ, P1, R197, R2, RZ ;  /* 0x00000002c5ff7210 */ /* 0x000fc80007f3e0ff */
[----:B------:R0:W2:Y:S04]  /*5f90*/  @!P0 LDG.E.U16 R14, desc[UR10][R12.64] ;  /* 0x0000000a0c0e8981 */ /* 0x0000a8000c1e1500 */
[----:B---3--:R1:W-:Y:S01]  /*5fa0*/  STS.U16 [R97+UR6+0x2000], R19 ;  /* 0x0020001361007988 */ /* 0x0083e20008000406 */
[----:B0-----:R-:W-:Y:S01]  /*5fb0*/  IMAD.IADD R12, R197, 0x1, R2 ;  /* 0x00000001c50c7824 */ /* 0x001fe200078e0202 */
[----:B-1----:R-:W-:Y:S02]  /*5fc0*/  PRMT R19, RZ, 0x7610, R19 ;  /* 0x00007610ff137816 */ /* 0x002fe40000000013 */
[----:B------:R-:W-:Y:S01]  /*5fd0*/  PRMT R94, RZ, 0x7610, R94 ;  /* 0x00007610ff5e7816 */ /* 0x000fe2000000005e */
[----:B------:R-:W-:Y:S04]  /*5fe0*/  STS.U16 [R97+UR6+0x2400], R17 ;  /* 0x0024001161007988 */ /* 0x000fe80008000406 */
[----:B----4-:R0:W-:Y:S01]  /*5ff0*/  STS.U16 [R97+UR6+0x2800], R16 ;  /* 0x0028001061007988 */ /* 0x0101e20008000406 */
[----:B------:R-:W-:Y:S01]  /*6000*/  PRMT R9, RZ, 0x7610, R9 ;  /* 0x00007610ff097816 */ /* 0x000fe20000000009 */
[----:B0-----:R-:W-:-:S02]  /*6010*/  IMAD.IADD R16, R194, 0x1, R2 ;  /* 0x00000001c2107824 */ /* 0x001fc400078e0202 */
[----:B------:R0:W-:Y:S02]  /*6020*/  STS.U16 [R97+UR6+0x2c00], R44 ;  /* 0x002c002c61007988 */ /* 0x0001e40008000406 */
[----:B0-----:R-:W-:-:S05]  /*6030*/  LOP3.LUT R44, R97, 0x10, RZ, 0x3c, !PT ;  /* 0x00000010612c7812 */ /* 0x001fca00078e3cff */
[----:B------:R0:W-:Y:S02]  /*6040*/  STS.U16 [R44+UR6+0x2480], R15 ;  /* 0x0024800f2c007988 */ /* 0x0001e40008000406 */
[----:B0-----:R-:W-:Y:S02]  /*6050*/  PRMT R15, RZ, 0x7610, R15 ;  /* 0x00007610ff0f7816 */ /* 0x001fe4000000000f */
[----:B------:R0:W-:Y:S02]  /*6060*/  STS.U16 [R44+UR6+0x2880], R18 ;  /* 0x002880122c007988 */ /* 0x0001e40008000406 */
[----:B0-----:R-:W-:Y:S02]  /*6070*/  PRMT R18, RZ, 0x7610, R18 ;  /* 0x00007610ff127816 */ /* 0x001fe40000000012 */
[----:B------:R-:W-:Y:S04]  /*6080*/  STS.U16 [R44+UR6+0x2080], R110 ;  /* 0x0020806e2c007988 */ /* 0x000fe80008000406 */
[----:B------:R-:W-:Y:S04]  /*6090*/  STS.U16 [R44+UR6+0x2c80], R109 ;  /* 0x002c806d2c007988 */ /* 0x000fe80008000406 */
[----:B------:R-:W-:Y:S04]  /*60a0*/  STL [R1+0x1c0], R199 ;  /* 0x0001c0c701007387 */ /* 0x000fe80000100800 */
[----:B------:R-:W-:Y:S04]  /*60b0*/  STL [R1+0x1c4], R207 ;  /* 0x0001c4cf01007387 */ /* 0x000fe80000100800 */
[----:B------:R-:W-:Y:S01]  /*60c0*/  STL [R1+0x124], R244 ;  /* 0x000124f401007387 */ /* 0x000fe20000100800 */
[----:B------:R-:W-:Y:S01]  /*60d0*/  IMAD.X R13, R202, 0x1, R0, P1 ;  /* 0x00000001ca0d7824 */ /* 0x000fe200008e0600 */
[----:B------:R-:W-:-:S04]  /*60e0*/  IADD3 RZ, P1, R196, R2, RZ ;  /* 0x00000002c4ff7210 */ /* 0x000fc80007f3e0ff */
[----:B------:R0:W3:Y:S02]  /*60f0*/  @!P0 LDG.E.U16 R10, desc[UR10][R12.64] ;  /* 0x0000000a0c0a8981 */ /* 0x0000e4000c1e1500 */
[----:B0-----:R-:W-:Y:S02]  /*6100*/  IMAD.IADD R12, R196, 0x1, R2 ;  /* 0x00000001c40c7824 */ /* 0x001fe400078e0202 */
[----:B------:R-:W-:Y:S01]  /*6110*/  IMAD.X R13, R205, 0x1, R0, P1 ;  /* 0x00000001cd0d7824 */ /* 0x000fe200008e0600 */
[----:B------:R-:W-:-:S04]  /*6120*/  IADD3 RZ, P1, R195, R2, RZ ;  /* 0x00000002c3ff7210 */ /* 0x000fc80007f3e0ff */
[----:B------:R0:W4:Y:S02]  /*6130*/  @!P0 LDG.E.U16 R19, desc[UR10][R12.64] ;  /* 0x0000000a0c138981 */ /* 0x000124000c1e1500 */
[----:B0-----:R-:W-:Y:S02]  /*6140*/  IMAD.IADD R12, R195, 0x1, R2 ;  /* 0x00000001c30c7824 */ /* 0x001fe400078e0202 */
[----:B------:R-:W-:Y:S01]  /*6150*/  IMAD.X R13, R204, 0x1, R0, P1 ;  /* 0x00000001cc0d7824 */ /* 0x000fe200008e0600 */
[----:B------:R-:W-:-:S04]  /*6160*/  IADD3 RZ, P1, R194, R2, RZ ;  /* 0x00000002c2ff7210 */ /* 0x000fc80007f3e0ff */
[----:B------:R0:W3:Y:S01]  /*6170*/  @!P0 LDG.E.U16 R94, desc[UR10][R12.64] ;  /* 0x0000000a0c5e8981 */ /* 0x0000e2000c1e1500 */
[----:B------:R-:W-:Y:S01]  /*6180*/  IMAD.X R17, R209, 0x1, R0, P1 ;  /* 0x00000001d1117824 */ /* 0x000fe200008e0600 */
[----:B0-----:R-:W-:Y:S02]  /*6190*/  PRMT R13, RZ, 0x7610, R13 ;  /* 0x00007610ff0d7816 */ /* 0x001fe4000000000d */
[----:B------:R-:W-:-:S04]  /*61a0*/  IADD3 RZ, P1, R193, R2, RZ ;  /* 0x00000002c1ff7210 */ /* 0x000fc80007f3e0ff */
[----:B------:R0:W3:Y:S02]  /*61b0*/  @!P0 LDG.E.U16 R13, desc[UR10][R16.64] ;  /* 0x0000000a100d8981 */ /* 0x0000e4000c1e1500 */
[----:B0-----:R-:W-:Y:S02]  /*61c0*/  IMAD.IADD R16, R193, 0x1, R2 ;  /* 0x00000001c1107824 */ /* 0x001fe400078e0202 */
[----:B------:R-:W-:-:S05]  /*61d0*/  IMAD.X R17, R203, 0x1, R0, P1 ;  /* 0x00000001cb117824 */ /* 0x000fca00008e0600 */
[----:B------:R0:W3:Y:S02]  /*61e0*/  @!P0 LDG.E.U16 R9, desc[UR10][R16.64] ;  /* 0x0000000a10098981 */ /* 0x0000e4000c1e1500 */
[----:B0-----:R-:W-:-:S05]  /*61f0*/  IADD3 R16, P1, R188, R2, RZ ;  /* 0x00000002bc107210 */ /* 0x001fca0007f3e0ff */
[----:B------:R-:W-:-:S05]  /*6200*/  IMAD.X R17, R114, 0x1, R0, P1 ;  /* 0x0000000172117824 */ /* 0x000fca00008e0600 */
[----:B------:R0:W4:Y:S01]  /*6210*/  @!P0 LDG.E.U16 R15, desc[UR10][R16.64] ;  /* 0x0000000a100f8981 */ /* 0x000122000c1e1500 */
[----:B------:R-:W-:Y:S02]  /*6220*/  LOP3.LUT R12, R97, 0x20, RZ, 0x3c, !PT ;  /* 0x00000020610c7812 */ /* 0x000fe400078e3cff */
[----:B0-----:R-:W-:-:S05]  /*6230*/  IADD3 R16, P1, R182, R2, RZ ;  /* 0x00000002b6107210 */ /* 0x001fca0007f3e0ff */
[----:B------:R-:W-:Y:S01]  /*6240*/  IMAD.X R17, R183, 0x1, R0, P1 ;  /* 0x00000001b7117824 */ /* 0x000fe200008e0600 */
[----:B------:R0:W-:Y:S04]  /*6250*/  STS.U16 [R12+UR6+0x2100], R53 ;  /* 0x002100350c007988 */ /* 0x0001e80008000406 */
[----:B------:R1:W3:Y:S01]  /*6260*/  @!P0 LDG.E.U16 R18, desc[UR10][R16.64] ;  /* 0x0000000a10128981 */ /* 0x0002e2000c1e1500 */
[----:B0-----:R-:W-:Y:S02]  /*6270*/  PRMT R53, RZ, 0x7610, R53 ;  /* 0x00007610ff357816 */ /* 0x001fe40000000035 */
[----:B-1----:R-:W-:-:S05]  /*6280*/  IADD3 R16, P1, R227, R2, RZ ;  /* 0x00000002e3107210 */ /* 0x002fca0007f3e0ff */
[----:B------:R-:W-:-:S05]  /*6290*/  IMAD.X R17, R244, 0x1, R0, P1 ;  /* 0x00000001f4117824 */ /* 0x000fca00008e0600 */
[----:B------:R0:W3:Y:S04]  /*62a0*/  @!P0 LDG.E.U16 R53, desc[UR10][R16.64] ;  /* 0x0000000a10358981 */ /* 0x0000e8000c1e1500 */
[----:B------:R-:W-:Y:S01]  /*62b0*/  STL [R1+0x128], R6 ;  /* 0x0001280601007387 */ /* 0x000fe20000100800 */
[----:B0-----:R-:W-:-:S03]  /*62c0*/  IADD3 R16, P1, R6, R2, RZ ;  /* 0x0000000206107210 */ /* 0x001fc60007f3e0ff */
[----:B------:R0:W-:Y:S02]  /*62d0*/  STL [R1+0x12c], R3 ;  /* 0x00012c0301007387 */ /* 0x0001e40000100800 */
[----:B------:R-:W-:Y:S02]  /*62e0*/  IMAD.X R17, R3, 0x1, R0, P1 ;  /* 0x0000000103117824 */ /* 0x000fe400008e0600 */
[----:B0-----:R-:W2:Y:S04]  /*62f0*/  LDL.LU R3, [R1+0xf8] ;  /* 0x0000f80001037983 */ /* 0x001ea80000300800 */
[----:B------:R0:W-:Y:S01]  /*6300*/  STS.U16 [R12+UR6+0x2500], R52 ;  /* 0x002500340c007988 */ /* 0x0001e20008000406 */
[----:B------:R-:W-:-:S03]  /*6310*/  PRMT R109, RZ, 0x7610, R109 ;  /* 0x00007610ff6d7816 */ /* 0x000fc6000000006d */
[----:B------:R-:W4:Y:S04]  /*6320*/  LDL.LU R6, [R1+0x94] ;  /* 0x0000940001067983 */ /* 0x000f280000300800 */
[----:B------:R-:W3:Y:S01]  /*6330*/  LDL.LU R244, [R1+0xfc] ;  /* 0x0000fc0001f47983 */ /* 0x000ee20000300800 */
[----:B0-----:R-:W-:-:S06]  /*6340*/  PRMT R52, RZ, 0x7610, R52 ;  /* 0x00007610ff347816 */ /* 0x001fcc0000000034 */
[----:B------:R0:W4:Y:S02]  /*6350*/  @!P0 LDG.E.U16 R52, desc[UR10][R16.64] ;  /* 0x0000000a10348981 */ /* 0x000124000c1e1500 */
[----:B0-----:R-:W-:-:S05]  /*6360*/  IADD3 R16, P1, R5, R2, RZ ;  /* 0x0000000205107210 */ /* 0x001fca0007f3e0ff */
[----:B------:R-:W-:Y:S01]  /*6370*/  IMAD.X R17, R251, 0x1, R0, P1 ;  /* 0x00000001fb117824 */ /* 0x000fe200008e0600 */
[----:B------:R-:W-:Y:S04]  /*6380*/  STL [R1+0x130], R251 ;  /* 0x000130fb01007387 */ /* 0x000fe80000100800 */
[----:B------:R0:W4:Y:S04]  /*6390*/  @!P0 LDG.E.U16 R109, desc[UR10][R16.64] ;  /* 0x0000000a106d8981 */ /* 0x000128000c1e1500 */
[----:B------:R1:W-:Y:S01]  /*63a0*/  STL [R1+0x134], R248 ;  /* 0x000134f801007387 */ /* 0x0003e20000100800 */
[----:B0-----:R-:W-:-:S03]  /*63b0*/  IADD3 R16, P1, R248, R2, RZ ;  /* 0x00000002f8107210 */ /* 0x001fc60007f3e0ff */
[----:B-1----:R-:W3:Y:S02]  /*63c0*/  LDL.LU R248, [R1+0x80] ;  /* 0x0000800001f87983 */ /* 0x002ee40000300800 */
[----:B------:R-:W-:Y:S02]  /*63d0*/  IMAD.X R17, R238, 0x1, R0, P1 ;  /* 0x00000001ee117824 */ /* 0x000fe400008e0600 */
[----:B------:R0:W-:Y:S02]  /*63e0*/  STS.U16 [R12+UR6+0x2d00], R40 ;  /* 0x002d00280c007988 */ /* 0x0001e40008000406 */
[----:B0-----:R-:W-:Y:S02]  /*63f0*/  PRMT R40, RZ, 0x7610, R40 ;  /* 0x00007610ff287816 */ /* 0x001fe40000000028 */
[----:B------:R-:W-:Y:S04]  /*6400*/  STL [R1+0x138], R238 ;  /* 0x000138ee01007387 */ /* 0x000fe80000100800 */
[----:B------:R2:W4:Y:S02]  /*6410*/  @!P0 LDG.E.U16 R40, desc[UR10][R16.64] ;  /* 0x0000000a10288981 */ /* 0x000524000c1e1500 */
[----:B--2---:R-:W-:-:S02]  /*6420*/  IADD3 R16, P1, R3, R2, RZ ;  /* 0x0000000203107210 */ /* 0x004fc40007f3e0ff */
[----:B------:R-:W-:Y:S03]  /*6430*/  STL [R1+0x13c], R3 ;  /* 0x00013c0301007387 */ /* 0x000fe60000100800 */
[----:B------:R-:W-:Y:S01]  /*6440*/  IMAD.X R17, R4, 0x1, R0, P1 ;  /* 0x0000000104117824 */ /* 0x000fe200008e0600 */
[----:B------:R-:W2:Y:S04]  /*6450*/  LDL R24, [R1+0x58] ;  /* 0x0000580001187983 */ /* 0x000ea80000100800 */
[----:B------:R-:W4:Y:S04]  /*6460*/  LDL R23, [R1+0xd8] ;  /* 0x0000d80001177983 */ /* 0x000f280000100800 */
[----:B------:R-:W4:Y:S04]  /*6470*/  LDL R22, [R1+0x4c] ;  /* 0x00004c0001167983 */ /* 0x000f280000100800 */
[----:B------:R-:W4:Y:S04]  /*6480*/  LDL R21, [R1+0x40] ;  /* 0x0000400001157983 */ /* 0x000f280000100800 */
[----:B------:R-:W2:Y:S04]  /*6490*/  LDL.LU R4, [R1+0x68] ;  /* 0x0000680001047983 */ /* 0x000ea80000300800 */
[----:B------:R0:W-:Y:S01]  /*64a0*/  STS.U16 [R12+UR6+0x2900], R108 ;  /* 0x0029006c0c007988 */ /* 0x0001e20008000406 */
[----:B------:R-:W-:-:S03]  /*64b0*/  LOP3.LUT R110, R97, 0x30, RZ, 0x3c, !PT ;  /* 0x00000030616e7812 */ /* 0x000fc600078e3cff */
[----:B------:R-:W4:Y:S01]  /*64c0*/  LDL.LU R5, [R1+0x70] ;  /* 0x0000700001057983 */ /* 0x000f220000300800 */
[----:B0-----:R-:W-:-:S03]  /*64d0*/  PRMT R108, RZ, 0x7610, R108 ;  /* 0x00007610ff6c7816 */ /* 0x001fc6000000006c */
[----:B------:R0:W-:Y:S04]  /*64e0*/  STS.U16 [R110+UR6+0x2180], R103 ;  /* 0x002180676e007988 */ /* 0x0001e80008000406 */
[----:B------:R1:W-:Y:S04]  /*64f0*/  STS.U16 [R110+UR6+0x2580], R102 ;  /* 0x002580666e007988 */ /* 0x0003e80008000406 */
[----:B------:R3:W4:Y:S01]  /*6500*/  @!P0 LDG.E.U16 R108, desc[UR10][R16.64] ;  /* 0x0000000a106c8981 */ /* 0x000722000c1e1500 */
[----:B0-----:R-:W-:-:S03]  /*6510*/  PRMT R103, RZ, 0x7610, R103 ;  /* 0x00007610ff677816 */ /* 0x001fc60000000067 */
[----:B------:R0:W-:Y:S04]  /*6520*/  STS.U16 [R110+UR6+0x2980], R101 ;  /* 0x002980656e007988 */ /* 0x0001e80008000406 */
[----:B------:R0:W-:Y:S01]  /*6530*/  STS.U16 [R110+UR6+0x2d80], R100 ;  /* 0x002d80646e007988 */ /* 0x0001e20008000406 */
[----:B---3--:R-:W-:-:S03]  /*6540*/  IADD3 R16, P1, R248, R2, RZ ;  /* 0x00000002f8107210 */ /* 0x008fc60007f3e0ff */
[----:B------:R-:W3:Y:S02]  /*6550*/  LDL.LU R3, [R1+0xa4] ;  /* 0x0000a40001037983 */ /* 0x000ee40000300800 */
[----:B------:R-:W-:Y:S01]  /*6560*/  IMAD.X R17, R233, 0x1, R0, P1 ;  /* 0x00000001e9117824 */ /* 0x000fe200008e0600 */
[----:B-1----:R-:W-:Y:S01]  /*6570*/  PRMT R102, RZ, 0x7610, R102 ;  /* 0x00007610ff667816 */ /* 0x002fe20000000066 */
[----:B------:R-:W3:Y:S04]  /*6580*/  LDL.LU R238, [R1+0x20] ;  /* 0x0000200001ee7983 */ /* 0x000ee80000300800 */
[----:B------:R1:W3:Y:S01]  /*6590*/  @!P0 LDG.E.U16 R103, desc[UR10][R16.64] ;  /* 0x0000000a10678981 */ /* 0x0002e2000c1e1500 */
[----:B0-----:R-:W-:Y:S02]  /*65a0*/  PRMT R101, RZ, 0x7610, R101 ;  /* 0x00007610ff657816 */ /* 0x001fe40000000065 */
[----:B------:R-:W-:Y:S01]  /*65b0*/  PRMT R100, RZ, 0x7610, R100 ;  /* 0x00007610ff647816 */ /* 0x000fe20000000064 */
[----:B------:R-:W3:Y:S01]  /*65c0*/  LDL.LU R251, [R1+0x88] ;  /* 0x0000880001fb7983 */ /* 0x000ee20000300800 */
[----:B-1----:R-:W-:-:S05]  /*65d0*/  IADD3 R16, P1, R229, R2, RZ ;  /* 0x00000002e5107210 */ /* 0x002fca0007f3e0ff */
[----:B------:R-:W-:-:S05]  /*65e0*/  IMAD.X R17, R226, 0x1, R0, P1 ;  /* 0x00000001e2117824 */ /* 0x000fca00008e0600 */
[----:B------:R2:W3:Y:S01]  /*65f0*/  @!P0 LDG.E.U16 R102, desc[UR10][R16.64] ;  /* 0x0000000a10668981 */ /* 0x0004e2000c1e1500 */
[----:B------:R-:W-:-:S03]  /*6600*/  LOP3.LUT R110, R97, 0x40, RZ, 0x3c, !PT ;  /* 0x00000040616e7812 */ /* 0x000fc600078e3cff */
[----:B------:R0:W-:Y:S04]  /*6610*/  STL [R1+0x140], R248 ;  /* 0x000140f801007387 */ /* 0x0001e80000100800 */
[----:B------:R1:W-:Y:S04]  /*6620*/  STS.U16 [R110+UR6+0x2200], R99 ;  /* 0x002200636e007988 */ /* 0x0003e80008000406 */
[----:B0-----:R-:W3:Y:S04]  /*6630*/  LDL.LU R248, [R1+0xf0] ;  /* 0x0000f00001f87983 */ /* 0x001ee80000300800 */
[----:B------:R0:W-:Y:S01]  /*6640*/  STL [R1+0x144], R233 ;  /* 0x000144e901007387 */ /* 0x0001e20000100800 */
[----:B-1----:R-:W-:-:S03]  /*6650*/  PRMT R99, RZ, 0x7610, R99 ;  /* 0x00007610ff637816 */ /* 0x002fc60000000063 */
[----:B0-----:R-:W3:Y:S04]  /*6660*/  LDL.LU R233, [R1+0x7c] ;  /* 0x00007c0001e97983 */ /* 0x001ee80000300800 */
[----:B------:R0:W-:Y:S04]  /*6670*/  STL [R1+0x148], R229 ;  /* 0x000148e501007387 */ /* 0x0001e80000100800 */
[----:B0-----:R-:W3:Y:S04]  /*6680*/  LDL.LU R229, [R1+0xec] ;  /* 0x0000ec0001e57983 */ /* 0x001ee80000300800 */
[----:B------:R0:W-:Y:S04]  /*6690*/  STL [R1+0x14c], R226 ;  /* 0x00014ce201007387 */ /* 0x0001e80000100800 */
[----:B0-----:R-:W3:Y:S01]  /*66a0*/  LDL.LU R226, [R1+0x74] ;  /* 0x0000740001e27983 */ /* 0x001ee20000300800 */
[----:B--2---:R-:W-:-:S05]  /*66b0*/  IADD3 R16, P1, R4, R2, RZ ;  /* 0x0000000204107210 */ /* 0x004fca0007f3e0ff */
[----:B------:R-:W-:-:S05]  /*66c0*/  IMAD.X R17, R224, 0x1, R0, P1 ;  /* 0x00000001e0117824 */ /* 0x000fca00008e0600 */
[----:B------:R0:W2:Y:S02]  /*66d0*/  @!P0 LDG.E.U16 R101, desc[UR10][R16.64] ;  /* 0x0000000a10658981 */ /* 0x0000a4000c1e1500 */
[----:B0-----:R-:W-:-:S05]  /*66e0*/  IADD3 R16, P1, R24, R2, RZ ;  /* 0x0000000218107210 */ /* 0x001fca0007f3e0ff */
[----:B------:R-:W-:-:S05]  /*66f0*/  IMAD.X R17, R222, 0x1, R0, P1 ;  /* 0x00000001de117824 */ /* 0x000fca00008e0600 */
[----:B------:R4:W2:Y:S04]  /*6700*/  @!P0 LDG.E.U16 R100, desc[UR10][R16.64] ;  /* 0x0000000a10648981 */ /* 0x0008a8000c1e1500 */
[----:B------:R0:W-:Y:S01]  /*6710*/  STL [R1+0x15c], R4 ;  /* 0x00015c0401007387 */ /* 0x0001e20000100800 */
[----:B----4-:R-:W-:-:S03]  /*6720*/  IADD3 R16, P1, R23, R2, RZ ;  /* 0x0000000217107210 */ /* 0x010fc60007f3e0ff */
[----:B0-----:R-:W4:Y:S02]  /*6730*/  LDL.LU R4, [R1+0xe4] ;  /* 0x0000e40001047983 */ /* 0x001f240000300800 */
[----:B------:R-:W-:Y:S02]  /*6740*/  IMAD.X R17, R22, 0x1, R0, P1 ;  /* 0x0000000116117824 */ /* 0x000fe400008e0600 */
[----:B------:R0:W-:Y:S04]  /*6750*/  STL [R1+0x160], R224 ;  /* 0x000160e001007387 */ /* 0x0001e80000100800 */
[----:B------:R1:W2:Y:S04]  /*6760*/  @!P0 LDG.E.U16 R99, desc[UR10][R16.64] ;  /* 0x0000000a10638981 */ /* 0x0002a8000c1e1500 */
[----:B0-----:R-:W2:Y:S04]  /*6770*/  LDL.LU R224, [R1+0x64] ;  /* 0x0000640001e07983 */ /* 0x001ea80000300800 */
[----:B------:R0:W-:Y:S01]  /*6780*/  STL [R1+0x16c], R222 ;  /* 0x00016cde01007387 */ /* 0x0001e20000100800 */
[----:B-1----:R-:W-:-:S03]  /*6790*/  IADD3 R16, P1, R21, R2, RZ ;  /* 0x0000000215107210 */ /* 0x002fc60007f3e0ff */
[----:B0-----:R-:W4:Y:S04]  /*67a0*/  LDL.LU R222, [R1+0xb4] ;  /* 0x0000b40001de7983 */ /* 0x001f280000300800 */
[----:B------:R-:W2:Y:S04]  /*67b0*/  LDL R21, [R1+0x10c] ;  /* 0x00010c0001157983 */ /* 0x000ea80000100800 */
[----:B------:R-:W4:Y:S04]  /*67c0*/  LDL.LU R181, [R1] ;  /* 0x0000000001b57983 */ /* 0x000f280000300800 */
[----:B------:R-:W2:Y:S04]  /*67d0*/  LDL.LU R189, [R1+0x14] ;  /* 0x0000140001bd7983 */ /* 0x000ea80000300800 */
[----:B------:R-:W4:Y:S01]  /*67e0*/  LDL.LU R199, [R1+0xa8] ;  /* 0x0000a80001c77983 */ /* 0x000f220000300800 */
[----:B------:R-:W-:-:S03]  /*67f0*/  IMAD.X R17, R215, 0x1, R0, P1 ;  /* 0x00000001d7117824 */ /* 0x000fc600008e0600 */
[----:B------:R0:W-:Y:S02]  /*6800*/  STS.U16 [R110+UR6+0x2600], R98 ;  /* 0x002600626e007988 */ /* 0x0001e40008000406 */
[----:B0-----:R-:W-:Y:S02]  /*6810*/  PRMT R98, RZ, 0x7610, R98 ;  /* 0x00007610ff627816 */ /* 0x001fe40000000062 */
[----:B------:R0:W-:Y:S04]  /*6820*/  STS.U16 [R110+UR6+0x2a00], R96 ;  /* 0x002a00606e007988 */ /* 0x0001e80008000406 */
[----:B------:R1:W4:Y:S01]  /*6830*/  @!P0 LDG.E.U16 R98, desc[UR10][R16.64] ;  /* 0x0000000a10628981 */ /* 0x000322000c1e1500 */
[----:B0-----:R-:W-:Y:S02]  /*6840*/  PRMT R96, RZ, 0x7610, R96 ;  /* 0x00007610ff607816 */ /* 0x001fe40000000060 */
[----:B-1----:R-:W-:-:S05]  /*6850*/  IADD3 R16, P1, R211, R2, RZ ;  /* 0x00000002d3107210 */ /* 0x002fca0007f3e0ff */
[----:B------:R-:W-:Y:S01]  /*6860*/  IMAD.X R17, R210, 0x1, R0, P1 ;  /* 0x00000001d2117824 */ /* 0x000fe200008e0600 */
[----:B------:R0:W-:Y:S04]  /*6870*/  STS.U16 [R110+UR6+0x2e00], R93 ;  /* 0x002e005d6e007988 */ /* 0x0001e80008000406 */
[----:B------:R3:W4:Y:S01]  /*6880*/  @!P0 LDG.E.U16 R96, desc[UR10][R16.64] ;  /* 0x0000000a10608981 */ /* 0x000722000c1e1500 */
[----:B0-----:R-:W-:Y:S02]  /*6890*/  PRMT R93, RZ, 0x7610, R93 ;  /* 0x00007610ff5d7816 */ /* 0x001fe4000000005d */
[----:B---3--:R-:W-:-:S05]  /*68a0*/  IADD3 R16, P1, R238, R2, RZ ;  /* 0x00000002ee107210 */ /* 0x008fca0007f3e0ff */
[----:B------:R-:W-:Y:S01]  /*68b0*/  IMAD.X R17, R247, 0x1, R0, P1 ;  /* 0x00000001f7117824 */ /* 0x000fe200008e0600 */
[----:B------:R-:W-:-:S04]  /*68c0*/  LOP3.LUT R110, R97, 0x50, RZ, 0x3c, !PT ;  /* 0x00000050616e7812 */ /* 0x000fc800078e3cff */
[----:B------:R2:W3:Y:S04]  /*68d0*/  @!P0 LDG.E.U16 R93, desc[UR10][R16.64] ;  /* 0x0000000a105d8981 */ /* 0x0004e8000c1e1500 */
[----:B------:R0:W-:Y:S04]  /*68e0*/  STS.U16 [R110+UR6+0x2280], R92 ;  /* 0x0022805c6e007988 */ /* 0x0001e80008000406 */
[----:B------:R-:W-:Y:S01]  /*68f0*/  STL [R1+0x188], R215 ;  /* 0x000188d701007387 */ /* 0x000fe20000100800 */
[----:B0-----:R-:W-:-:S03]  /*6900*/  PRMT R92, RZ, 0x7610, R92 ;  /* 0x00007610ff5c7816 */ /* 0x001fc6000000005c */
[----:B------:R-:W-:Y:S04]  /*6910*/  STL [R1+0x194], R211 ;  /* 0x000194d301007387 */ /* 0x000fe80000100800 */
[----:B------:R-:W-:Y:S04]  /*6920*/  STL [R1+0x198], R210 ;  /* 0x000198d201007387 */ /* 0x000fe80000100800 */
[----:B------:R0:W-:Y:S04]  /*6930*/  STL [R1+0x158], R238 ;  /* 0x000158ee01007387 */ /* 0x0001e80000100800 */
[----:B0-----:R-:W3:Y:S04]  /*6940*/  LDL.LU R238, [R1+0x90] ;  /* 0x0000900001ee7983 */ /* 0x001ee80000300800 */
[----:B------:R0:W-:Y:S04]  /*6950*/  STL [R1+0x164], R247 ;  /* 0x000164f701007387 */ /* 0x0001e80000100800 */
[----:B0-----:R-:W3:Y:S04]  /*6960*/  LDL.LU R247, [R1+0x60] ;  /* 0x0000600001f77983 */ /* 0x001ee80000300800 */
[----:B------:R0:W-:Y:S01]  /*6970*/  STL [R1+0x168], R245 ;  /* 0x000168f501007387 */ /* 0x0001e20000100800 */
[----:B--2---:R-:W-:-:S05]  /*6980*/  IADD3 R16, P1, R189, R2, RZ ;  /* 0x00000002bd107210 */ /* 0x004fca0007f3e0ff */
[--C-:B------:R-:W-:Y:S02]  /*6990*/  IMAD.X R17, R245, 0x1, R0.reuse, P1 ;  /* 0x00000001f5117824 */ /* 0x100fe400008e0600 */
[----:B0-----:R-:W2:Y:S04]  /*69a0*/  LDL.LU R245, [R1+0x1c] ;  /* 0x00001c0001f57983 */ /* 0x001ea80000300800 */
[----:B------:R0:W3:Y:S02]  /*69b0*/  @!P0 LDG.E.U16 R92, desc[UR10][R16.64] ;  /* 0x0000000a105c8981 */ /* 0x0000e4000c1e1500 */
[----:B0-----:R-:W-:Y:S02]  /*69c0*/  IADD3 R16, P1, R21, R2, RZ ;  /* 0x0000000215107210 */ /* 0x001fe40007f3e0ff */
[----:B------:R-:W2:Y:S03]  /*69d0*/  LDL R21, [R1+0x54] ;  /* 0x0000540001157983 */ /* 0x000ea60000100800 */
[----:B----4-:R-:W-:Y:S01]  /*69e0*/  IMAD.X R17, R222, 0x1, R0, P1 ;  /* 0x00000001de117824 */ /* 0x010fe200008e0600 */
[----:B------:R0:W-:Y:S04]  /*69f0*/  STL [R1+0x174], R222 ;  /* 0x000174de01007387 */ /* 0x0001e80000100800 */
[----:B0-----:R-:W4:Y:S04]  /*6a00*/  LDL.LU R222, [R1+0xdc] ;  /* 0x0000dc0001de7983 */ /* 0x001f280000300800 */
[----:B------:R0:W-:Y:S02]  /*6a10*/  STS.U16 [R110+UR6+0x2680], R59 ;  /* 0x0026803b6e007988 */ /* 0x0001e40008000406 */
[----:B0-----:R-:W-:-:S02]  /*6a20*/  PRMT R59, RZ, 0x7610, R59 ;  /* 0x00007610ff3b7816 */ /* 0x001fc4000000003b */
[----:B------:R0:W-:Y:S04]  /*6a30*/  STS.U16 [R110+UR6+0x2a80], R58 ;  /* 0x002a803a6e007988 */ /* 0x0001e80008000406 */
[----:B------:R1:W3:Y:S01]  /*6a40*/  @!P0 LDG.E.U16 R59, desc[UR10][R16.64] ;  /* 0x0000000a103b8981 */ /* 0x0002e2000c1e1500 */
[----:B0-----:R-:W-:Y:S02]  /*6a50*/  PRMT R58, RZ, 0x7610, R58 ;  /* 0x00007610ff3a7816 */ /* 0x001fe4000000003a */
[----:B-1----:R-:W-:-:S05]  /*6a60*/  IADD3 R16, P1, R199, R2, RZ ;  /* 0x00000002c7107210 */ /* 0x002fca0007f3e0ff */
[----:B------:R-:W-:Y:S01]  /*6a70*/  IMAD.X R17, R181, 0x1, R0, P1 ;  /* 0x00000001b5117824 */ /* 0x000fe200008e0600 */
[----:B------:R0:W-:Y:S04]  /*6a80*/  STS.U16 [R110+UR6+0x2e80], R57 ;  /* 0x002e80396e007988 */ /* 0x0001e80008000406 */
[----:B------:R1:W3:Y:S01]  /*6a90*/  @!P0 LDG.E.U16 R58, desc[UR10][R16.64] ;  /* 0x0000000a103a8981 */ /* 0x0002e2000c1e1500 */
[----:B0-----:R-:W-:Y:S02]  /*6aa0*/  PRMT R57, RZ, 0x7610, R57 ;  /* 0x00007610ff397816 */ /* 0x001fe40000000039 */
[----:B-1----:R-:W-:-:S05]  /*6ab0*/  IADD3 R16, P1, R250, R2, RZ ;  /* 0x00000002fa107210 */ /* 0x002fca0007f3e0ff */
[----:B------:R-:W-:Y:S01]  /*6ac0*/  IMAD.X R17, R241, 0x1, R0, P1 ;  /* 0x00000001f1117824 */ /* 0x000fe200008e0600 */
[----:B------:R-:W-:-:S04]  /*6ad0*/  LOP3.LUT R110, R97, 0x60, RZ, 0x3c, !PT ;  /* 0x00000060616e7812 */ /* 0x000fc800078e3cff */
[----:B------:R0:W3:Y:S04]  /*6ae0*/  @!P0 LDG.E.U16 R57, desc[UR10][R16.64] ;  /* 0x0000000a10398981 */ /* 0x0000e8000c1e1500 */
[----:B------:R1:W-:Y:S01]  /*6af0*/  STS.U16 [R110+UR6+0x2300], R56 ;  /* 0x002300386e007988 */ /* 0x0003e20008000406 */
[----:B0-----:R-:W-:Y:S02]  /*6b00*/  IADD3 R16, P1, R244, R2, RZ ;  /* 0x00000002f4107210 */ /* 0x001fe40007f3e0ff */
[----:B-1----:R-:W-:-:S03]  /*6b10*/  PRMT R56, RZ, 0x7610, R56 ;  /* 0x00007610ff387816 */ /* 0x002fc60000000038 */
[----:B------:R-:W-:Y:S01]  /*6b20*/  IMAD.X R17, R6, 0x1, R0, P1 ;  /* 0x0000000106117824 */ /* 0x000fe200008e0600 */
        /* <DEDUP_REMOVED lines=8> */
[----:B-1----:R-:W-:Y:S01]  /*6bb0*/  IADD3 R16, P1, R232, R2, RZ ;  /* 0x00000002e8107210 */ /* 0x002fe20007f3e0ff */
[----:B------:R0:W-:Y:S04]  /*6bc0*/  STS.U16 [R110+UR6+0x2f00], R47 ;  /* 0x002f002f6e007988 */ /* 0x0001e80008000406 */
[----:B------:R-:W-:-:S05]  /*6bd0*/  IMAD.X R17, R231, 0x1, R0, P1 ;  /* 0x00000001e7117824 */ /* 0x000fca00008e0600 */
[----:B------:R1:W3:Y:S01]  /*6be0*/  @!P0 LDG.E.U16 R54, desc[UR10][R16.64] ;  /* 0x0000000a10368981 */ /* 0x0002e2000c1e1500 */
[----:B0-----:R-:W-:-:S05]  /*6bf0*/  LOP3.LUT R47, R97, 0x70, RZ, 0x3c, !PT ;  /* 0x00000070612f7812 */ /* 0x001fca00078e3cff */
[----:B------:R0:W-:Y:S01]  /*6c00*/  STS.U16 [R47+UR6+0x2780], R42 ;  /* 0x0027802a2f007988 */ /* 0x0001e20008000406 */
[----:B-1----:R-:W-:-:S05]  /*6c10*/  IADD3 R16, P1, R229, R2, RZ ;  /* 0x00000002e5107210 */ /* 0x002fca0007f3e0ff */
[----:B------:R-:W-:Y:S01]  /*6c20*/  IMAD.X R17, R226, 0x1, R0, P1 ;  /* 0x00000001e2117824 */ /* 0x000fe200008e0600 */
[----:B0-----:R-:W-:Y:S01]  /*6c30*/  PRMT R42, RZ, 0x7610, R42 ;  /* 0x00007610ff2a7816 */ /* 0x001fe2000000002a */
[----:B------:R0:W-:Y:S05]  /*6c40*/  STL [R1+0x170], R250 ;  /* 0x000170fa01007387 */ /* 0x0001ea0000100800 */
[----:B------:R1:W3:Y:S04]  /*6c50*/  @!P0 LDG.E.U16 R42, desc[UR10][R16.64] ;  /* 0x0000000a102a8981 */ /* 0x0002e8000c1e1500 */
[----:B------:R1:W-:Y:S04]  /*6c60*/  STS.U16 [R47+UR6+0x2b80], R43 ;  /* 0x002b802b2f007988 */ /* 0x0003e80008000406 */
[----:B0-----:R-:W3:Y:S01]  /*6c70*/  LDL.LU R250, [R1+0x8] ;  /* 0x0000080001fa7983 */ /* 0x001ee20000300800 */
[----:B-1----:R-:W-:-:S03]  /*6c80*/  IADD3 R16, P1, R4, R2, RZ ;  /* 0x0000000204107210 */ /* 0x002fc60007f3e0ff */
[----:B------:R-:W-:Y:S01]  /*6c90*/  STL [R1+0x178], R241 ;  /* 0x000178f101007387 */ /* 0x000fe20000100800 */
[----:B------:R-:W-:Y:S01]  /*6ca0*/  PRMT R43, RZ, 0x7610, R43 ;  /* 0x00007610ff2b7816 */ /* 0x000fe2000000002b */
[----:B------:R-:W-:Y:S02]  /*6cb0*/  IMAD.X R17, R224, 0x1, R0, P1 ;  /* 0x00000001e0117824 */ /* 0x000fe400008e0600 */
[----:B------:R0:W-:Y:S04]  /*6cc0*/  STL [R1+0x17c], R244 ;  /* 0x00017cf401007387 */ /* 0x0001e80000100800 */
[----:B------:R4:W3:Y:S04]  /*6cd0*/  @!P0 LDG.E.U16 R43, desc[UR10][R16.64] ;  /* 0x0000000a102b8981 */ /* 0x0008e8000c1e1500 */
[----:B0-----:R-:W3:Y:S04]  /*6ce0*/  LDL.LU R244, [R1+0x48] ;  /* 0x0000480001f47983 */ /* 0x001ee80000300800 */
[----:B------:R-:W-:Y:S04]  /*6cf0*/  STL [R1+0x180], R6 ;  /* 0x0001800601007387 */ /* 0x000fe80000100800 */
[----:B------:R-:W-:Y:S04]  /*6d00*/  STL [R1+0x184], R251 ;  /* 0x000184fb01007387 */ /* 0x000fe80000100800 */
[----:B------:R-:W-:Y:S04]  /*6d10*/  STL [R1+0x18c], R235 ;  /* 0x00018ceb01007387 */ /* 0x000fe80000100800 */
[----:B------:R0:W-:Y:S04]  /*6d20*/  STL [R1+0x190], R232 ;  /* 0x000190e801007387 */ /* 0x0001e80000100800 */
[----:B------:R-:W3:Y:S04]  /*6d30*/  LDL.LU R111, [R1+0xbc] ;  /* 0x0000bc00016f7983 */ /* 0x000ee80000300800 */
[----:B------:R-:W3:Y:S04]  /*6d40*/  LDL.LU R110, [R1+0xe8] ;  /* 0x0000e800016e7983 */ /* 0x000ee80000300800 */
[----:B------:R-:W3:Y:S04]  /*6d50*/  LDL.LU R191, [R1+0xb0] ;  /* 0x0000b00001bf7983 */ /* 0x000ee80000300800 */
[----:B------:R-:W3:Y:S04]  /*6d60*/  LDL.LU R190, [R1+0x6c] ;  /* 0x00006c0001be7983 */ /* 0x000ee80000300800 */
[----:B------:R-:W3:Y:S04]  /*6d70*/  LDL.LU R115, [R1+0x104] ;  /* 0x0001040001737983 */ /* 0x000ee80000300800 */
[----:B------:R-:W3:Y:S04]  /*6d80*/  LDL.LU R113, [R1+0xc4] ;  /* 0x0000c40001717983 */ /* 0x000ee80000300800 */
[----:B------:R-:W3:Y:S01]  /*6d90*/  LDL.LU R112, [R1+0x114] ;  /* 0x0001140001707983 */ /* 0x000ee20000300800 */
[----:B----4-:R-:W-:-:S05]  /*6da0*/  IADD3 R16, P1, R222, R2, RZ ;  /* 0x00000002de107210 */ /* 0x010fca0007f3e0ff */
[----:B--2---:R-:W-:Y:S02]  /*6db0*/  IMAD.X R17, R21, 0x1, R0, P1 ;  /* 0x0000000115117824 */ /* 0x004fe400008e0600 */
[----:B------:R-:W2:Y:S04]  /*6dc0*/  LDL.LU R21, [R1+0x110] ;  /* 0x0001100001157983 */ /* 0x000ea80000300800 */
[----:B------:R-:W4:Y:S04]  /*6dd0*/  LDL.LU R22, [R1+0xb8] ;  /* 0x0000b80001167983 */ /* 0x000f280000300800 */
        /* <DEDUP_REMOVED lines=10> */
[----:B------:R-:W2:Y:S04]  /*6e80*/  LDL.LU R210, [R1+0x34] ;  /* 0x0000340001d27983 */ /* 0x000ea80000300800 */
[----:B------:R-:W4:Y:S04]  /*6e90*/  LDL.LU R211, [R1+0xcc] ;  /* 0x0000cc0001d37983 */ /* 0x000f280000300800 */
[----:B0-----:R-:W2:Y:S04]  /*6ea0*/  LDL.LU R232, [R1+0x38] ;  /* 0x0000380001e87983 */ /* 0x001ea80000300800 */
[----:B------:R-:W2:Y:S04]  /*6eb0*/  LDL.LU R235, [R1+0x3c] ;  /* 0x00003c0001eb7983 */ /* 0x000ea80000300800 */
[----:B------:R-:W2:Y:S04]  /*6ec0*/  LDL.LU R215, [R1+0xd0] ;  /* 0x0000d00001d77983 */ /* 0x000ea80000300800 */
[----:B------:R-:W2:Y:S04]  /*6ed0*/  LDL.LU R251, [R1+0x44] ;  /* 0x0000440001fb7983 */ /* 0x000ea80000300800 */
[----:B------:R-:W2:Y:S04]  /*6ee0*/  LDL.LU R6, [R1+0xd4] ;  /* 0x0000d40001067983 */ /* 0x000ea80000300800 */
[----:B------:R-:W2:Y:S04]  /*6ef0*/  LDL.LU R241, [R1+0x50] ;  /* 0x0000500001f17983 */ /* 0x000ea80000300800 */
[----:B------:R0:W-:Y:S02]  /*6f00*/  STS.U16 [R47+UR6+0x2f80], R41 ;  /* 0x002f80292f007988 */ /* 0x0001e40008000406 */
[----:B0-----:R-:W-:-:S02]  /*6f10*/  PRMT R41, RZ, 0x7610, R41 ;  /* 0x00007610ff297816 */ /* 0x001fc40000000029 */
[----:B------:R0:W-:Y:S04]  /*6f20*/  STS.U16 [R47+UR6+0x2380], R45 ;  /* 0x0023802d2f007988 */ /* 0x0001e80008000406 */
[----:B------:R3:W2:Y:S01]  /*6f30*/  @!P0 LDG.E.U16 R41, desc[UR10][R16.64] ;  /* 0x0000000a10298981 */ /* 0x0006a2000c1e1500 */
[----:B0-----:R-:W-:-:S03]  /*6f40*/  PRMT R45, RZ, 0x7610, R45 ;  /* 0x00007610ff2d7816 */ /* 0x001fc6000000002d */
[----:B------:R0:W-:Y:S02]  /*6f50*/  STS.U16 [R97+UR6+0x1c00], R46 ;  /* 0x001c002e61007988 */ /* 0x0001e40008000406 */
[----:B0-----:R-:W-:Y:S02]  /*6f60*/  PRMT R46, RZ, 0x7610, R46 ;  /* 0x00007610ff2e7816 */ /* 0x001fe4000000002e */
[----:B------:R-:W-:Y:S01]  /*6f70*/  PRMT R47, RZ, 0x7610, R47 ;  /* 0x00007610ff2f7816 */ /* 0x000fe2000000002f */
[----:B------:R0:W-:Y:S04]  /*6f80*/  STS.U16 [R97+UR6], R15 ;  /* 0x0000000f61007988 */ /* 0x0001e80008000406 */
[----:B------:R-:W-:Y:S01]  /*6f90*/  STS.U16 [R97+UR6+0x200], R18 ;  /* 0x0002001261007988 */ /* 0x000fe20008000406 */
[----:B---3--:R-:W-:-:S05]  /*6fa0*/  IADD3 R16, P1, R244, R2, RZ ;  /* 0x00000002f4107210 */ /* 0x008fca0007f3e0ff */
[----:B------:R-:W-:-:S05]  /*6fb0*/  IMAD.X R17, R218, 0x1, R0, P1 ;  /* 0x00000001da117824 */ /* 0x000fca00008e0600 */
[----:B------:R1:W3:Y:S02]  /*6fc0*/  @!P0 LDG.E.U16 R45, desc[UR10][R16.64] ;  /* 0x0000000a102d8981 */ /* 0x0002e4000c1e1500 */
[----:B-1----:R-:W-:-:S05]  /*6fd0*/  IADD3 R16, P1, R214, R2, RZ ;  /* 0x00000002d6107210 */ /* 0x002fca0007f3e0ff */
[----:B------:R-:W-:-:S05]  /*6fe0*/  IMAD.X R17, R213, 0x1, R0, P1 ;  /* 0x00000001d5117824 */ /* 0x000fca00008e0600 */
[----:B------:R4:W3:Y:S01]  /*6ff0*/  @!P0 LDG.E.U16 R46, desc[UR10][R16.64] ;  /* 0x0000000a102e8981 */ /* 0x0008e2000c1e1500 */
[----:B0-----:R-:W-:-:S03]  /*7000*/  PRMT R15, RZ, 0x7610, R15 ;  /* 0x00007610ff0f7816 */ /* 0x001fc6000000000f */
[----:B------:R-:W-:Y:S04]  /*7010*/  STS.U16 [R97+UR6+0x1e00], R19 ;  /* 0x001e001361007988 */ /* 0x000fe80008000406 */
[----:B------:R-:W-:Y:S04]  /*7020*/  STS.U16 [R97+UR6+0x600], R52 ;  /* 0x0006003461007988 */ /* 0x000fe80008000406 */
[----:B------:R-:W-:Y:S04]  /*7030*/  STS.U16 [R97+UR6+0x400], R53 ;  /* 0x0004003561007988 */ /* 0x000fe80008000406 */
[----:B------:R0:W-:Y:S02]  /*7040*/  STS.U16 [R97+UR6+0xa00], R40 ;  /* 0x000a002861007988 */ /* 0x0001e40008000406 */
[----:B0-----:R-:W-:-:S02]  /*7050*/  PRMT R40, RZ, 0x7610, R40 ;  /* 0x00007610ff287816 */ /* 0x001fc40000000028 */
[----:B------:R0:W-:Y:S02]  /*7060*/  STS.U16 [R97+UR6+0xc00], R108 ;  /* 0x000c006c61007988 */ /* 0x0001e40008000406 */
[----:B0-----:R-:W-:Y:S02]  /*7070*/  PRMT R108, RZ, 0x7610, R108 ;  /* 0x00007610ff6c7816 */ /* 0x001fe4000000006c */
[----:B------:R0:W-:Y:S02]  /*7080*/  STS.U16 [R97+UR6+0xe00], R103 ;  /* 0x000e006761007988 */ /* 0x0001e40008000406 */
[----:B0-----:R-:W-:Y:S02]  /*7090*/  PRMT R103, RZ, 0x7610, R103 ;  /* 0x00007610ff677816 */ /* 0x001fe40000000067 */
[----:B------:R0:W-:Y:S02]  /*70a0*/  STS.U16 [R97+UR6+0x1000], R102 ;  /* 0x0010006661007988 */ /* 0x0001e40008000406 */
[----:B0-----:R-:W-:-:S02]  /*70b0*/  PRMT R102, RZ, 0x7610, R102 ;  /* 0x00007610ff667816 */ /* 0x001fc40000000066 */
[----:B----4-:R-:W-:-:S05]  /*70c0*/  IADD3 R16, P1, R211, R2, RZ ;  /* 0x00000002d3107210 */ /* 0x010fca0007f3e0ff */
[----:B--2---:R-:W-:-:S05]  /*70d0*/  IMAD.X R17, R210, 0x1, R0, P1 ;  /* 0x00000001d2117824 */ /* 0x004fca00008e0600 */
[----:B------:R0:W2:Y:S02]  /*70e0*/  @!P0 LDG.E.U16 R47, desc[UR10][R16.64] ;  /* 0x0000000a102f8981 */ /* 0x0000a4000c1e1500 */
[----:B0-----:R-:W-:-:S05]  /*70f0*/  IADD3 R16, P1, R245, R2, RZ ;  /* 0x00000002f5107210 */ /* 0x001fca0007f3e0ff */
[----:B------:R-:W-:Y:S01]  /*7100*/  IMAD.X R17, R246, 0x1, R0, P1 ;  /* 0x00000001f6117824 */ /* 0x000fe200008e0600 */
[----:B------:R-:W-:-:S04]  /*7110*/  IADD3 R18, P1, R21, R2, RZ ;  /* 0x0000000215127210 */ /* 0x000fc80007f3e0ff */
[----:B------:R0:W4:Y:S01]  /*7120*/  @!P0 LDG.E.U16 R15, desc[UR10][R16.64] ;  /* 0x0000000a100f8981 */ /* 0x000122000c1e1500 */
[----:B------:R-:W-:Y:S01]  /*7130*/  IMAD.X R19, R111, 0x1, R0, P1 ;  /* 0x000000016f137824 */ /* 0x000fe200008e0600 */
[----:B0-----:R-:W-:-:S06]  /*7140*/  PRMT R16, RZ, 0x7610, R16 ;  /* 0x00007610ff107816 */ /* 0x001fcc0000000010 */
[----:B------:R0:W4:Y:S01]  /*7150*/  @!P0 LDG.E.U16 R16, desc[UR10][R18.64] ;  /* 0x0000000a12108981 */ /* 0x000122000c1e1500 */
[----:B------:R-:W-:Y:S02]  /*7160*/  PRMT R17, RZ, 0x7610, R17 ;  /* 0x00007610ff117816 */ /* 0x000fe40000000011 */
        /* <DEDUP_REMOVED lines=9> */
[----:B------:R-:W-:-:S05]  /*7200*/  IMAD.X R53, R26, 0x1, R0, P1 ;  /* 0x000000011a357824 */ /* 0x000fca00008e0600 */
[----:B------:R0:W4:Y:S02]  /*7210*/  @!P0 LDG.E.U16 R19, desc[UR10][R52.64] ;  /* 0x0000000a34138981 */ /* 0x000124000c1e1500 */
        /* <DEDUP_REMOVED lines=10> */
[----:B------:R-:W-:Y:S01]  /*72c0*/  IMAD.X R53, R225, 0x1, R0, P1 ;  /* 0x00000001e1357824 */ /* 0x000fe200008e0600 */
        /* <DEDUP_REMOVED lines=84> */
[----:B------:R-:W-:-:S05]  /*7810*/  IMAD.X R53, R212, 0x1, R0, P1 ;  /* 0x00000001d4357824 */ /* 0x000fca00008e0600 */
[----:B------:R0:W4:Y:S02]  /*7820*/  @!P0 LDG.E.U16 R42, desc[UR10][R52.64] ;  /* 0x0000000a342a8981 */ /* 0x000124000c1e1500 */
[----:B0-----:R-:W0:Y:S02]  /*7830*/  S2R R52, SR_TID.X ;  /* 0x0000000000347919 */ /* 0x001e240000002100 */
[----:B------:R1:W-:Y:S04]  /*7840*/  STS.U16 [R44+UR6+0x1480], R41 ;  /* 0x001480292c007988 */ /* 0x0003e80008000406 */
[----:B------:R4:W-:Y:S04]  /*7850*/  STS.U16 [R44+UR6+0x1280], R43 ;  /* 0x0012802b2c007988 */ /* 0x0009e80008000406 */
[----:B---3--:R-:W-:Y:S01]  /*7860*/  STS.U16 [R44+UR6+0x1680], R45 ;  /* 0x0016802d2c007988 */ /* 0x008fe20008000406 */
[C---:B0-----:R-:W-:Y:S01]  /*7870*/  LOP3.LUT R180, R52.reuse, 0x7, RZ, 0xc0, !PT ;  /* 0x0000000734b47812 */ /* 0x041fe200078ec0ff */
[----:B-1----:R-:W-:-:S04]  /*7880*/  IMAD.SHL.U32 R41, R52, 0x2, RZ ;  /* 0x0000000234297824 */ /* 0x002fc800078e00ff */
[----:B------:R-:W-:-:S05]  /*7890*/  IMAD R180, R180, 0x90, RZ ;  /* 0x00000090b4b47824 */ /* 0x000fca00078e02ff */
[----:B------:R-:W-:Y:S01]  /*78a0*/  LOP3.LUT R180, R180, 0x10, R41, 0x78, !PT ;  /* 0x00000010b4b47812 */ /* 0x000fe200078e7829 */
[----:B------:R-:W-:Y:S01]  /*78b0*/  IMAD.SHL.U32 R41, R228, 0x2, RZ ;  /* 0x00000002e4297824 */ /* 0x000fe200078e00ff */
[----:B------:R-:W-:Y:S04]  /*78c0*/  STS.U16 [R44+UR6+0x1880], R46 ;  /* 0x0018802e2c007988 */ /* 0x000fe80008000406 */
[----:B------:R-:W-:Y:S01]  /*78d0*/  LOP3.LUT R41, R41, 0x30, RZ, 0x3c, !PT ;  /* 0x0000003029297812 */ /* 0x000fe200078e3cff */
[----:B--2---:R-:W-:Y:S04]  /*78e0*/  STS.U16 [R44+UR6+0x1a80], R47 ;  /* 0x001a802f2c007988 */ /* 0x004fe80008000406 */
[----:B------:R-:W-:Y:S04]  /*78f0*/  STS.U16 [R12+UR6+0x1b00], R8 ;  /* 0x001b00080c007988 */ /* 0x000fe80008000406 */
[----:B------:R-:W-:Y:S04]  /*7900*/  STS.U16 [R12+UR6+0x1d00], R14 ;  /* 0x001d000e0c007988 */ /* 0x000fe80008000406 */
[----:B------:R-:W-:Y:S04]  /*7910*/  STS.U16 [R12+UR6+0x1f00], R13 ;  /* 0x001f000d0c007988 */ /* 0x000fe80008000406 */
[----:B----4-:R-:W-:Y:S04]  /*7920*/  STS.U16 [R12+UR6+0x100], R15 ;  /* 0x0001000f0c007988 */ /* 0x010fe80008000406 */
[----:B------:R-:W-:Y:S04]  /*7930*/  STS.U16 [R12+UR6+0x300], R16 ;  /* 0x000300100c007988 */ /* 0x000fe80008000406 */
        /* <DEDUP_REMOVED lines=19> */
[----:B------:R-:W-:Y:S01]  /*7a70*/  STS.U16 [R41+UR6+0xb80], R92 ;  /* 0x000b805c29007988 */ /* 0x000fe20008000406 */
[----:B------:R-:W-:-:S03]  /*7a80*/  IMAD.SHL.U32 R52, R52, 0x40, RZ ;  /* 0x0000004034347824 */ /* 0x000fc600078e00ff */
[----:B------:R-:W-:Y:S02]  /*7a90*/  STS.U16 [R41+UR6+0xd80], R59 ;  /* 0x000d803b29007988 */ /* 0x000fe40008000406 */
[----:B------:R-:W-:Y:S02]  /*7aa0*/  LOP3.LUT R180, R180, 0x400, R52, 0xf8, !PT ;  /* 0x00000400b4b47812 */ /* 0x000fe400078ef834 */
[----:B------:R-:W-:Y:S01]  /*7ab0*/  STS.U16 [R41+UR6+0xf80], R58 ;  /* 0x000f803a29007988 */ /* 0x000fe20008000406 */
[----:B------:R-:W-:-:S03]  /*7ac0*/  IMAD.MOV.U32 R109, RZ, RZ, R227 ;  /* 0x000000ffff6d7224 */ /* 0x000fc600078e00e3 */
[----:B------:R-:W-:Y:S01]  /*7ad0*/  STS.U16 [R41+UR6+0x1180], R57 ;  /* 0x0011803929007988 */ /* 0x000fe20008000406 */
[----:B------:R-:W-:-:S03]  /*7ae0*/  IMAD.MOV.U32 R43, RZ, RZ, R181 ;  /* 0x000000ffff2b7224 */ /* 0x000fc600078e00b5 */
[----:B------:R-:W-:Y:S04]  /*7af0*/  STS.U16 [R41+UR6+0x1380], R56 ;  /* 0x0013803829007988 */ /* 0x000fe80008000406 */
[----:B------:R-:W-:Y:S04]  /*7b00*/  STS.U16 [R41+UR6+0x1580], R55 ;  /* 0x0015803729007988 */ /* 0x000fe80008000406 */
[----:B------:R-:W-:Y:S04]  /*7b10*/  STS.U16 [R41+UR6+0x1780], R54 ;  /* 0x0017803629007988 */ /* 0x000fe80008000406 */
[----:B------:R-:W-:Y:S01]  /*7b20*/  STS.U16 [R41+UR6+0x1980], R42 ;  /* 0x0019802a29007988 */ /* 0x000fe20008000406 */
[----:B------:R-:W-:Y:S01]  /*7b30*/  BAR.SYNC.DEFER_BLOCKING 0x0 ;  /* 0x0000000000007b1d */ /* 0x000fe20000010000 */
[----:B------:R-:W-:-:S02]  /*7b40*/  LOP3.LUT R181, R180, 0x20, RZ, 0x3c, !PT ;  /* 0x00000020b4b57812 */ /* 0x000fc400078e3cff */
[C---:B------:R-:W-:Y:S02]  /*7b50*/  LOP3.LUT R227, R180.reuse, 0x40, RZ, 0x3c, !PT ;  /* 0x00000040b4e37812 */ /* 0x040fe400078e3cff */
[----:B------:R-:W-:Y:S01]  /*7b60*/  LOP3.LUT R228, R180, 0x60, RZ, 0x3c, !PT ;  /* 0x00000060b4e47812 */ /* 0x000fe200078e3cff */
[----:B------:R-:W-:Y:S04]  /*7b70*/  LDSM.16.MT88.4 R56, [R180+UR6+0x2000] ;  /* 0x00200006b438783b */ /* 0x000fe80008004200 */
[----:B------:R-:W0:Y:S04]  /*7b80*/  LDSM.16.M88.4 R8, [R7+UR8] ;  /* 0x000000080708783b */ /* 0x000e280008000200 */
[----:B------:R-:W1:Y:S04]  /*7b90*/  LDSM.16.MT88.4 R52, [R181+UR6+0x2000] ;  /* 0x00200006b534783b */ /* 0x000e680008004200 */
[----:B------:R-:W2:Y:S04]  /*7ba0*/  LDSM.16.MT88.4 R96, [R227+UR6+0x2000] ;  /* 0x00200006e360783b */ /* 0x000ea80008004200 */
[----:B------:R-:W3:Y:S04]  /*7bb0*/  LDSM.16.MT88.4 R92, [R228+UR6+0x2000] ;  /* 0x00200006e45c783b */ /* 0x000ee80008004200 */
[----:B------:R-:W4:Y:S04]  /*7bc0*/  LDSM.16.M88.4 R16, [R7+UR8+0x800] ;  /* 0x000800080710783b */ /* 0x000f280008000200 */
[----:B------:R-:W4:Y:S04]  /*7bd0*/  LDSM.16.M88.4 R100, [R7+UR8+0xc00] ;  /* 0x000c00080764783b */ /* 0x000f280008000200 */
[----:B------:R-:W-:Y:S04]  /*7be0*/  LDSM.16.M88.4 R44, [R7+UR8+0x1400] ;  /* 0x00140008072c783b */ /* 0x000fe80008000200 */
[----:B------:R-:W-:Y:S01]  /*7bf0*/  LDSM.16.M88.4 R12, [R7+UR8+0x400] ;  /* 0x00040008070c783b */ /* 0x000fe20008000200 */
[-C--:B0-----:R-:W-:Y:S06]  /*7c00*/  HMMA.16816.F32 R136, R56, R8.reuse, R136 ;  /* 0x000000083888723c */ /* 0x081fec0000001888 */
[-C--:B-1----:R-:W-:Y:S06]  /*7c10*/  HMMA.16816.F32 R144, R52, R8.reuse, R144 ;  /* 0x000000083490723c */ /* 0x082fec0000001890 */
[-C--:B--2---:R-:W-:Y:S06]  /*7c20*/  HMMA.16816.F32 R184, R96, R8.reuse, R184 ;  /* 0x0000000860b8723c */ /* 0x084fec00000018b8 */
[----:B---3--:R-:W-:Y:S07]  /*7c30*/  HMMA.16816.F32 R28, R92, R8, R28 ;  /* 0x000000085c1c723c */ /* 0x008fee000000181c */
[----:B------:R-:W-:-:S02]  /*7c40*/  IMAD.MOV.U32 R8, RZ, RZ, R43 ;  /* 0x000000ffff087224 */ /* 0x000fc400078e002b */
[----:B------:R-:W0:Y:S01]  /*7c50*/  LDSM.16.M88.4 R40, [R7+UR8+0x1000] ;  /* 0x001000080728783b */ /* 0x000e220008000200 */
[----:B----4-:R-:W-:Y:S01]  /*7c60*/  HMMA.16816.F32 R128, R56, R16, R128 ;  /* 0x000000103880723c */ /* 0x010fe20000001880 */
[----:B------:R-:W-:-:S05]  /*7c70*/  IMAD.MOV.U32 R9, RZ, RZ, R109 ;  /* 0x000000ffff097224 */ /* 0x000fca00078e006d */
[-C--:B------:R-:W-:Y:S06]  /*7c80*/  HMMA.16816.F32 R152, R52, R16.reuse, R152 ;  /* 0x000000103498723c */ /* 0x080fec0000001898 */
[-C--:B------:R-:W-:Y:S06]  /*7c90*/  HMMA.16816.F32 R76, R96, R16.reuse, R76 ;  /* 0x00000010604c723c */ /* 0x080fec000000184c */
[----:B------:R-:W-:Y:S06]  /*7ca0*/  HMMA.16816.F32 R36, R92, R16, R36 ;  /* 0x000000105c24723c */ /* 0x000fec0000001824 */
[----:B------:R-:W-:Y:S01]  /*7cb0*/  HMMA.16816.F32 R124, R56, R100, R124 ;  /* 0x00000064387c723c */ /* 0x000fe2000000187c */
[----:B------:R-:W-:-:S02]  /*7cc0*/  IMAD.MOV.U32 R17, RZ, RZ, R111 ;  /* 0x000000ffff117224 */ /* 0x000fc400078e006f */
[----:B------:R-:W-:Y:S02]  /*7cd0*/  IMAD.MOV.U32 R16, RZ, RZ, R110 ;  /* 0x000000ffff107224 */ /* 0x000fe400078e006e */
[----:B------:R-:W1:Y:S01]  /*7ce0*/  LDSM.16.M88.4 R108, [R7+UR8+0x1800] ;  /* 0x00180008076c783b */ /* 0x000e620008000200 */
[-C--:B------:R-:W-:Y:S06]  /*7cf0*/  HMMA.16816.F32 R120, R52, R100.reuse, R120 ;  /* 0x000000643478723c */ /* 0x080fec0000001878 */
[-C--:B------:R-:W-:Y:S06]  /*7d00*/  HMMA.16816.F32 R160, R96, R100.reuse, R160 ;  /* 0x0000006460a0723c */ /* 0x080fec00000018a0 */
[----:B------:R-:W-:Y:S06]  /*7d10*/  HMMA.16816.F32 R104, R92, R100, R104 ;  /* 0x000000645c68723c */ /* 0x000fec0000001868 */
[----:B0-----:R-:W-:Y:S01]  /*7d20*/  HMMA.16816.F32 R84, R56, R40, R84 ;  /* 0x000000283854723c */ /* 0x001fe20000001854 */
[----:B------:R-:W-:-:S05]  /*7d30*/  IMAD.MOV.U32 R100, RZ, RZ, R114 ;  /* 0x000000ffff647224 */ /* 0x000fca00078e0072 */
[-C--:B------:R-:W-:Y:S06]  /*7d40*/  HMMA.16816.F32 R116, R52, R40.reuse, R116 ;  /* 0x000000283474723c */ /* 0x080fec0000001874 */
[-C--:B------:R-:W-:Y:S06]  /*7d50*/  HMMA.16816.F32 R164, R96, R40.reuse, R164 ;  /* 0x0000002860a4723c */ /* 0x080fec00000018a4 */
[----:B------:R-:W-:Y:S06]  /*7d60*/  HMMA.16816.F32 R140, R92, R40, R140 ;  /* 0x000000285c8c723c */ /* 0x000fec000000188c */
[----:B------:R-:W-:Y:S01]  /*7d70*/  HMMA.16816.F32 R48, R56, R44, R48 ;  /* 0x0000002c3830723c */ /* 0x000fe20000001830 */
[----:B------:R-:W-:-:S05]  /*7d80*/  IMAD.MOV.U32 R41, RZ, RZ, R115 ;  /* 0x000000ffff297224 */ /* 0x000fca00078e0073 */
[-C--:B------:R-:W-:Y:S06]  /*7d90*/  HMMA.16816.F32 R60, R52, R44.reuse, R60 ;  /* 0x0000002c343c723c */ /* 0x080fec000000183c */
[-C--:B------:R-:W-:Y:S06]  /*7da0*/  HMMA.16816.F32 R172, R96, R44.reuse, R172 ;  /* 0x0000002c60ac723c */ /* 0x080fec00000018ac */
[----:B------:R-:W-:Y:S07]  /*7db0*/  HMMA.16816.F32 R176, R92, R44, R176 ;  /* 0x0000002c5cb0723c */ /* 0x000fee00000018b0 */
[----:B------:R-:W-:-:S02]  /*7dc0*/  IMAD.MOV.U32 R44, RZ, RZ, R113 ;  /* 0x000000ffff2c7224 */ /* 0x000fc400078e0071 */
[----:B------:R-:W-:Y:S02]  /*7dd0*/  IMAD.MOV.U32 R45, RZ, RZ, R112 ;  /* 0x000000ffff2d7224 */ /* 0x000fe400078e0070 */
[----:B------:R-:W0:Y:S01]  /*7de0*/  LDSM.16.M88.4 R112, [R7+UR8+0x1c00] ;  /* 0x001c00080770783b */ /* 0x000e220008000200 */
[C---:B------:R-:W-:Y:S06]  /*7df0*/  HMMA.16816.F32 R132, R56.reuse, R12, R132 ;  /* 0x0000000c3884723c */ /* 0x040fec0000001884 */
[C---:B-1----:R-:W-:Y:S06]  /*7e00*/  HMMA.16816.F32 R80, R56.reuse, R108, R80 ;  /* 0x0000006c3850723c */ /* 0x042fec0000001850 */
[----:B0-----:R-:W-:Y:S07]  /*7e10*/  HMMA.16816.F32 R88, R56, R112, R88 ;  /* 0x000000703858723c */ /* 0x001fee0000001858 */
[----:B------:R-:W-:-:S02]  /*7e20*/  IMAD.MOV.U32 R58, RZ, RZ, R21 ;  /* 0x000000ffff3a7224 */ /* 0x000fc400078e0015 */
[----:B------:R-:W2:Y:S01]  /*7e30*/  LDL.LU R21, [R1+0x1d0] ;  /* 0x0001d00001157983 */ /* 0x000ea20000300800 */
[----:B------:R-:W-:Y:S02]  /*7e40*/  IMAD.MOV.U32 R56, RZ, RZ, R22 ;  /* 0x000000ffff387224 */ /* 0x000fe400078e0016 */
[----:B------:R-:W-:Y:S01]  /*7e50*/  IMAD.MOV.U32 R57, RZ, RZ, R23 ;  /* 0x000000ffff397224 */ /* 0x000fe200078e0017 */
[----:B------:R-:W2:Y:S04]  /*7e60*/  LDL.LU R22, [R1+0x1cc] ;  /* 0x0001cc0001167983 */ /* 0x000ea80000300800 */
[----:B------:R-:W2:Y:S01]  /*7e70*/  LDL.LU R23, [R1+0x1c8] ;  /* 0x0001c80001177983 */ /* 0x000ea20000300800 */
[----:B------:R-:W-:Y:S01]  /*7e80*/  HMMA.16816.F32 R148, R52, R12, R148 ;  /* 0x0000000c3494723c */ /* 0x000fe20000001894 */
[----:B------:R-:W-:-:S02]  /*7e90*/  IMAD.MOV.U32 R59, RZ, RZ, R207 ;  /* 0x000000ffff3b7224 */ /* 0x000fc400078e00cf */
[----:B------:R-:W3:Y:S03]  /*7ea0*/  LDL.LU R207, [R1+0x1c4] ;  /* 0x0001c40001cf7983 */ /* 0x000ee60000300800 */
[C---:B------:R-:W-:Y:S06]  /*7eb0*/  HMMA.16816.F32 R64, R52.reuse, R108, R64 ;  /* 0x0000006c3440723c */ /* 0x040fec0000001840 */
[----:B------:R-:W-:Y:S07]  /*7ec0*/  HMMA.16816.F32 R68, R52, R112, R68 ;  /* 0x000000703444723c */ /* 0x000fee0000001844 */
[----:B------:R-:W-:-:S02]  /*7ed0*/  IMAD.MOV.U32 R52, RZ, RZ, R199 ;  /* 0x000000ffff347224 */ /* 0x000fc400078e00c7 */
[----:B------:R-:W4:Y:S01]  /*7ee0*/  LDL.LU R199, [R1+0x1c0] ;  /* 0x0001c00001c77983 */ /* 0x000f220000300800 */
[----:B------:R-:W-:Y:S01]  /*7ef0*/  IMAD.MOV.U32 R53, RZ, RZ, R200 ;  /* 0x000000ffff357224 */ /* 0x000fe200078e00c8 */
[----:B------:R-:W-:Y:S01]  /*7f00*/  HMMA.16816.F32 R72, R96, R12, R72 ;  /* 0x0000000c6048723c */ /* 0x000fe20000001848 */
[----:B------:R-:W-:Y:S01]  /*7f10*/  IMAD.MOV.U32 R54, RZ, RZ, R208 ;  /* 0x000000ffff367224 */ /* 0x000fe200078e00d0 */
[----:B------:R-:W3:Y:S01]  /*7f20*/  LDL.LU R200, [R1+0x1bc] ;  /* 0x0001bc0001c87983 */ /* 0x000ee20000300800 */
[----:B------:R-:W-:-:S03]  /*7f30*/  IMAD.MOV.U32 R55, RZ, RZ, R24 ;  /* 0x000000ffff377224 */ /* 0x000fc600078e0018 */
[C---:B------:R-:W-:Y:S01]  /*7f40*/  HMMA.16816.F32 R156, R96.reuse, R108, R156 ;  /* 0x0000006c609c723c */ /* 0x040fe2000000189c */
[----:B------:R-:W4:Y:S04]  /*7f50*/  LDL.LU R208, [R1+0x1b8] ;  /* 0x0001b80001d07983 */ /* 0x000f280000300800 */
[----:B------:R-:W3:Y:S01]  /*7f60*/  LDL.LU R24, [R1+0x1b4] ;  /* 0x0001b40001187983 */ /* 0x000ee20000300800 */
[----:B--2---:R-:W-:Y:S07]  /*7f70*/  HMMA.16816.F32 R20, R96, R112, R20 ;  /* 0x000000706014723c */ /* 0x004fee0000001814 */
[----:B------:R-:W-:-:S02]  /*7f80*/  IMAD.MOV.U32 R96, RZ, RZ, R25 ;  /* 0x000000ffff607224 */ /* 0x000fc400078e0019 */
[----:B------:R-:W3:Y:S01]  /*7f90*/  LDL.LU R25, [R1+0x1b0] ;  /* 0x0001b00001197983 */ /* 0x000ee20000300800 */
[----:B------:R-:W-:Y:S02]  /*7fa0*/  IMAD.MOV.U32 R98, RZ, RZ, R26 ;  /* 0x000000ffff627224 */ /* 0x000fe400078e001a */
[----:B------:R-:W-:Y:S01]  /*7fb0*/  IMAD.MOV.U32 R99, RZ, RZ, R27 ;  /* 0x000000ffff637224 */ /* 0x000fe200078e001b */
[----:B------:R-:W3:Y:S04]  /*7fc0*/  LDL.LU R26, [R1+0x1ac] ;  /* 0x0001ac00011a7983 */ /* 0x000ee80000300800 */
[----:B------:R-:W3:Y:S01]  /*7fd0*/  LDL.LU R27, [R1+0x1a8] ;  /* 0x0001a800011b7983 */ /* 0x000ee20000300800 */
[----:B------:R-:W-:Y:S01]  /*7fe0*/  HMMA.16816.F32 R32, R92, R12, R32 ;  /* 0x0000000c5c20723c */ /* 0x000fe20000001820 */
[----:B------:R-:W-:-:S05]  /*7ff0*/  IMAD.MOV.U32 R40, RZ, RZ, R8 ;  /* 0x000000ffff287224 */ /* 0x000fca00078e0008 */
[----:B------:R-:W-:Y:S01]  /*8000*/  HMMA.16816.F32 R168, R92, R108, R168 ;  /* 0x0000006c5ca8723c */ /* 0x000fe200000018a8 */
[----:B------:R-:W-:Y:S02]  /*8010*/  IMAD.MOV.U32 R8, RZ, RZ, R191 ;  /* 0x000000ffff087224 */ /* 0x000fe400078e00bf */
[----:B------:R-:W-:Y:S02]  /*8020*/  IMAD.MOV.U32 R13, RZ, RZ, R190 ;  /* 0x000000ffff0d7224 */ /* 0x000fe400078e00be */
[----:B------:R-:W-:Y:S02]  /*8030*/  IMAD.MOV.U32 R12, RZ, RZ, R189 ;  /* 0x000000ffff0c7224 */ /* 0x000fe400078e00bd */
[----:B------:R-:W-:Y:S02]  /*8040*/  IMAD.MOV.U32 R101, RZ, RZ, R188 ;  /* 0x000000ffff657224 */ /* 0x000fe400078e00bc */
[----:B------:R-:W0:Y:S01]  /*8050*/  LDSM.16.MT88.4 R188, [R180+UR6+0x2800] ;  /* 0x00280006b4bc783b */ /* 0x000e220008004200 */
[----:B------:R-:W-:-:S03]  /*8060*/  IMAD.MOV.U32 R97, RZ, RZ, R201 ;  /* 0x000000ffff617224 */ /* 0x000fc600078e00c9 */
[----:B------:R-:W2:Y:S01]  /*8070*/  LDL.LU R201, [R1+0x1a4] ;  /* 0x0001a40001c97983 */ /* 0x000ea20000300800 */
[C---:B0-----:R-:W-:Y:S06]  /*8080*/  HMMA.16816.F32 R136, R188.reuse, R10, R136 ;  /* 0x0000000abc88723c */ /* 0x041fec0000001888 */
[C---:B------:R-:W-:Y:S06]  /*8090*/  HMMA.16816.F32 R132, R188.reuse, R14, R132 ;  /* 0x0000000ebc84723c */ /* 0x040fec0000001884 */
[C---:B------:R-:W-:Y:S06]  /*80a0*/  HMMA.16816.F32 R128, R188.reuse, R18, R128 ;  /* 0x00000012bc80723c */ /* 0x040fec0000001880 */
[C---:B------:R-:W-:Y:S06]  /*80b0*/  HMMA.16816.F32 R124, R188.reuse, R102, R124 ;  /* 0x00000066bc7c723c */ /* 0x040fec000000187c */
[C---:B------:R-:W-:Y:S06]  /*80c0*/  HMMA.16816.F32 R84, R188.reuse, R42, R84 ;  /* 0x0000002abc54723c */ /* 0x040fec0000001854 */
[C---:B------:R-:W-:Y:S06]  /*80d0*/  HMMA.16816.F32 R48, R188.reuse, R46, R48 ;  /* 0x0000002ebc30723c */ /* 0x040fec0000001830 */
[C---:B------:R-:W-:Y:S06]  /*80e0*/  HMMA.16816.F32 R80, R188.reuse, R110, R80 ;  /* 0x0000006ebc50723c */ /* 0x040fec0000001850 */
[----:B------:R-:W-:Y:S06]  /*80f0*/  HMMA.16816.F32 R88, R188, R114, R88 ;  /* 0x00000072bc58723c */ /* 0x000fec0000001858 */
[----:B---3--:R-:W-:Y:S07]  /*8100*/  HMMA.16816.F32 R24, R92, R112, R24 ;  /* 0x000000705c18723c */ /* 0x008fee0000001818 */
[----:B------:R-:W-:-:S02]  /*8110*/  IMAD.MOV.U32 R95, RZ, RZ, R192 ;  /* 0x000000ffff5f7224 */ /* 0x000fc400078e00c0 */
[----:B------:R-:W0:Y:S01]  /*8120*/  LDC R192, c[0x0][0x23c] ;  /* 0x00008f00ffc07b82 */ /* 0x000e220000000800 */
[----:B------:R-:W-:Y:S02]  /*8130*/  IMAD.MOV.U32 R93, RZ, RZ, R98 ;  /* 0x000000ffff5d7224 */ /* 0x000fe400078e0062 */
[----:B------:R-:W-:Y:S02]  /*8140*/  IMAD.MOV.U32 R113, RZ, RZ, R8 ;  /* 0x000000ffff717224 */ /* 0x000fe400078e0008 */
[----:B------:R-:W-:Y:S02]  /*8150*/  IMAD.MOV.U32 R98, RZ, RZ, R9 ;  /* 0x000000ffff627224 */ /* 0x000fe400078e0009 */
[----:B------:R-:W-:Y:S02]  /*8160*/  IMAD.MOV.U32 R8, RZ, RZ, R194 ;  /* 0x000000ffff087224 */ /* 0x000fe400078e00c2 */
[----:B------:R-:W-:Y:S02]  /*8170*/  IMAD.MOV.U32 R9, RZ, RZ, R209 ;  /* 0x000000ffff097224 */ /* 0x000fe400078e00d1 */
[----:B------:R-:W3:Y:S01]  /*8180*/  LDL.LU R209, [R1+0x1a0] ;  /* 0x0001a00001d17983 */ /* 0x000ee20000300800 */
[----:B0-----:R-:W-:-:S04]  /*8190*/  IMAD.SHL.U32 R192, R192, 0x20, RZ ;  /* 0x00000020c0c07824 */ /* 0x001fc800078e00ff */
[----:B------:R-:W-:-:S04]  /*81a0*/  IMAD.WIDE R8, R192, 0x2, R8 ;  /* 0x00000002c0087825 */ /* 0x000fc800078e0208 */
[----:B------:R-:W-:Y:S01]  /*81b0*/  IMAD.MOV.U32 R194, RZ, RZ, R8 ;  /* 0x000000ffffc27224 */ /* 0x000fe200078e0008 */
[----:B------:R0:W-:Y:S01]  /*81c0*/  STL [R1+0x28], R9 ;  /* 0x0000280901007387 */ /* 0x0001e20000100800 */
[----:B------:R-:W-:Y:S02]  /*81d0*/  IMAD.MOV.U32 R8, RZ, RZ, R197 ;  /* 0x000000ffff087224 */ /* 0x000fe400078e00c5 */
[----:B0-----:R-:W-:Y:S02]  /*81e0*/  IMAD.MOV.U32 R9, RZ, RZ, R202 ;  /* 0x000000ffff097224 */ /* 0x001fe400078e00ca */
[----:B------:R-:W2:Y:S01]  /*81f0*/  LDL.LU R202, [R1+0x19c] ;  /* 0x00019c0001ca7983 */ /* 0x000ea20000300800 */
[----:B------:R-:W-:-:S05]  /*8200*/  IMAD.WIDE R8, R192, 0x2, R8 ;  /* 0x00000002c0087825 */ /* 0x000fca00078e0208 */
[----:B------:R-:W-:Y:S04]  /*8210*/  STL [R1+0x2c], R9 ;  /* 0x00002c0901007387 */ /* 0x000fe80000100800 */
[----:B------:R-:W2:Y:S01]  /*8220*/  LDL.LU R190, [R1+0x30] ;  /* 0x0000300001be7983 */ /* 0x000ea20000300800 */
[----:B------:R-:W-:Y:S02]  /*8230*/  IMAD.MOV.U32 R94, RZ, RZ, R13 ;  /* 0x000000ffff5e7224 */ /* 0x000fe400078e000d */
[----:B------:R-:W-:Y:S02]  /*8240*/  IMAD.MOV.U32 R108, RZ, RZ, R183 ;  /* 0x000000ffff6c7224 */ /* 0x000fe400078e00b7 */
[----:B------:R-:W-:Y:S02]  /*8250*/  IMAD.MOV.U32 R109, RZ, RZ, R182 ;  /* 0x000000ffff6d7224 */ /* 0x000fe400078e00b6 */
[----:B------:R-:W-:Y:S01]  /*8260*/  IMAD.MOV.U32 R92, RZ, RZ, R94 ;  /* 0x000000ffff5c7224 */ /* 0x000fe200078e005e */
[----:B------:R-:W0:Y:S01]  /*8270*/  LDSM.16.MT88.4 R180, [R181+UR6+0x2800] ;  /* 0x00280006b5b4783b */ /* 0x000e220008004200 */
[----:B------:R-:W-:-:S02]  /*8280*/  IMAD.MOV.U32 R191, RZ, RZ, R95 ;  /* 0x000000ffffbf7224 */ /* 0x000fc400078e005f */
[----:B------:R-:W-:Y:S02]  /*8290*/  IMAD.MOV.U32 R95, RZ, RZ, R55 ;  /* 0x000000ffff5f7224 */ /* 0x000fe400078e0037 */
[----:B------:R-:W-:Y:S02]  /*82a0*/  IMAD.MOV.U32 R94, RZ, RZ, R40 ;  /* 0x000000ffff5e7224 */ /* 0x000fe400078e0028 */
[----:B------:R-:W-:Y:S02]  /*82b0*/  IMAD.MOV.U32 R55, RZ, RZ, R16 ;  /* 0x000000ffff377224 */ /* 0x000fe400078e0010 */
[----:B------:R-:W-:Y:S02]  /*82c0*/  IMAD.MOV.U32 R40, RZ, RZ, R17 ;  /* 0x000000ffff287224 */ /* 0x000fe400078e0011 */
[----:B------:R-:W-:Y:S02]  /*82d0*/  IMAD.MOV.U32 R16, RZ, RZ, R196 ;  /* 0x000000ffff107224 */ /* 0x000fe400078e00c4 */
[----:B------:R-:W-:-:S02]  /*82e0*/  IMAD.MOV.U32 R17, RZ, RZ, R205 ;  /* 0x000000ffff117224 */ /* 0x000fc400078e00cd */
[----:B------:R-:W-:Y:S02]  /*82f0*/  IMAD.MOV.U32 R197, RZ, RZ, R8 ;  /* 0x000000ffffc57224 */ /* 0x000fe400078e0008 */
[----:B------:R-:W-:-:S04]  /*8300*/  IMAD.WIDE R16, R192, 0x2, R16 ;  /* 0x00000002c0107825 */ /* 0x000fc800078e0210 */
[----:B------:R-:W-:Y:S02]  /*8310*/  IMAD.MOV.U32 R8, RZ, RZ, R200 ;  /* 0x000000ffff087224 */ /* 0x000fe400078e00c8 */
[----:B------:R-:W-:Y:S02]  /*8320*/  IMAD.MOV.U32 R196, RZ, RZ, R16 ;  /* 0x000000ffffc47224 */ /* 0x000fe400078e0010 */
[----:B------:R-:W-:Y:S02]  /*8330*/  IMAD.MOV.U32 R205, RZ, RZ, R17 ;  /* 0x000000ffffcd7224 */ /* 0x000fe400078e0011 */
[----:B----4-:R-:W-:Y:S02]  /*8340*/  IMAD.MOV.U32 R16, RZ, RZ, R199 ;  /* 0x000000ffff107224 */ /* 0x010fe400078e00c7 */
[----:B------:R-:W-:Y:S02]  /*8350*/  IMAD.MOV.U32 R17, RZ, RZ, R207 ;  /* 0x000000ffff117224 */ /* 0x000fe400078e00cf */
[----:B------:R-:W-:-:S04]  /*8360*/  IMAD.WIDE R16, R192, 0x2, R16 ;  /* 0x00000002c0107825 */ /* 0x000fc800078e0210 */
[----:B------:R-:W-:Y:S02]  /*8370*/  IMAD.MOV.U32 R199, RZ, RZ, R16 ;  /* 0x000000ffffc77224 */ /* 0x000fe400078e0010 */
[----:B------:R-:W-:Y:S01]  /*8380*/  IMAD.MOV.U32 R207, RZ, RZ, R17 ;  /* 0x000000ffffcf7224 */ /* 0x000fe200078e0011 */
[C---:B0-----:R-:W-:Y:S06]  /*8390*/  HMMA.16816.F32 R144, R180.reuse, R10, R144 ;  /* 0x0000000ab490723c */ /* 0x041fec0000001890 */
[C---:B------:R-:W-:Y:S06]  /*83a0*/  HMMA.16816.F32 R148, R180.reuse, R14, R148 ;  /* 0x0000000eb494723c */ /* 0x040fec0000001894 */
[C---:B------:R-:W-:Y:S06]  /*83b0*/  HMMA.16816.F32 R152, R180.reuse, R18, R152 ;  /* 0x00000012b498723c */ /* 0x040fec0000001898 */
[C---:B------:R-:W-:Y:S06]  /*83c0*/  HMMA.16816.F32 R120, R180.reuse, R102, R120 ;  /* 0x00000066b478723c */ /* 0x040fec0000001878 */
[C---:B------:R-:W-:Y:S06]  /*83d0*/  HMMA.16816.F32 R116, R180.reuse, R42, R116 ;  /* 0x0000002ab474723c */ /* 0x040fec0000001874 */
[C---:B------:R-:W-:Y:S06]  /*83e0*/  HMMA.16816.F32 R60, R180.reuse, R46, R60 ;  /* 0x0000002eb43c723c */ /* 0x040fec000000183c */
[C---:B------:R-:W-:Y:S06]  /*83f0*/  HMMA.16816.F32 R64, R180.reuse, R110, R64 ;  /* 0x0000006eb440723c */ /* 0x040fec0000001840 */
[----:B------:R-:W-:Y:S01]  /*8400*/  HMMA.16816.F32 R68, R180, R114, R68 ;  /* 0x00000072b444723c */ /* 0x000fe20000001844 */
[----:B---3--:R-:W-:-:S02]  /*8410*/  IMAD.MOV.U32 R17, RZ, RZ, R209 ;  /* 0x000000ffff117224 */ /* 0x008fc400078e00d1 */
[----:B--2---:R-:W-:Y:S02]  /*8420*/  IMAD.MOV.U32 R16, RZ, RZ, R202 ;  /* 0x000000ffff107224 */ /* 0x004fe400078e00ca */
[----:B------:R-:W-:Y:S02]  /*8430*/  IMAD.MOV.U32 R9, RZ, RZ, R190 ;  /* 0x000000ffff097224 */ /* 0x000fe400078e00be */
[----:B------:R-:W-:-:S04]  /*8440*/  IMAD.WIDE R8, R192, 0x2, R8 ;  /* 0x00000002c0087825 */ /* 0x000fc800078e0208 */
[----:B------:R-:W-:Y:S01]  /*8450*/  IMAD.MOV.U32 R200, RZ, RZ, R8 ;  /* 0x000000ffffc87224 */ /* 0x000fe200078e0008 */
[----:B------:R0:W-:Y:S01]  /*8460*/  STL [R1+0x30], R9 ;  /* 0x0000300901007387 */ /* 0x0001e20000100800 */
[----:B------:R-:W-:Y:S02]  /*8470*/  IMAD.MOV.U32 R8, RZ, RZ, R211 ;  /* 0x000000ffff087224 */ /* 0x000fe400078e00d3 */
[----:B------:R-:W-:-:S04]  /*8480*/  IMAD.WIDE R16, R192, 0x2, R16 ;  /* 0x00000002c0107825 */ /* 0x000fc800078e0210 */
[----:B0-----:R-:W-:Y:S02]  /*8490*/  IMAD.MOV.U32 R9, RZ, RZ, R210 ;  /* 0x000000ffff097224 */ /* 0x001fe400078e00d2 */
[----:B------:R-:W2:Y:S01]  /*84a0*/  LDL.LU R210, [R1+0x198] ;  /* 0x0001980001d27983 */ /* 0x000ea20000300800 */
[----:B------:R-:W-:-:S03]  /*84b0*/  IMAD.WIDE R8, R192, 0x2, R8 ;  /* 0x00000002c0087825 */ /* 0x000fc600078e0208 */
[----:B------:R-:W3:Y:S01]  /*84c0*/  LDL.LU R211, [R1+0x194] ;  /* 0x0001940001d37983 */ /* 0x000ee20000300800 */
[----:B------:R-:W-:Y:S02]  /*84d0*/  IMAD.MOV.U32 R202, RZ, RZ, R16 ;  /* 0x000000ffffca7224 */ /* 0x000fe400078e0010 */
[----:B------:R-:W-:Y:S01]  /*84e0*/  IMAD.MOV.U32 R209, RZ, RZ, R17 ;  /* 0x000000ffffd17224 */ /* 0x000fe200078e0011 */
[----:B------:R0:W-:Y:S01]  /*84f0*/  STL [R1+0xcc], R8 ;  /* 0x0000cc0801007387 */ /* 0x0001e20000100800 */
[----:B------:R-:W-:Y:S02]  /*8500*/  IMAD.MOV.U32 R16, RZ, RZ, R232 ;  /* 0x000000ffff107224 */ /* 0x000fe400078e00e8 */
[----:B------:R-:W-:Y:S01]  /*8510*/  IMAD.MOV.U32 R17, RZ, RZ, R212 ;  /* 0x000000ffff117224 */ /* 0x000fe200078e00d4 */
[----:B------:R1:W-:Y:S01]  /*8520*/  STL [R1+0x34], R9 ;  /* 0x0000340901007387 */ /* 0x0003e20000100800 */
[----:B------:R-:W-:-:S03]  /*8530*/  IMAD.WIDE R16, R192, 0x2, R16 ;  /* 0x00000002c0107825 */ /* 0x000fc600078e0210 */
[----:B------:R-:W4:Y:S01]  /*8540*/  LDL.LU R232, [R1+0x190] ;  /* 0x0001900001e87983 */ /* 0x000f220000300800 */
[----:B0-----:R-:W-:Y:S02]  /*8550*/  IMAD.MOV.U32 R8, RZ, RZ, R215 ;  /* 0x000000ffff087224 */ /* 0x001fe400078e00d7 */
[----:B-1----:R-:W-:Y:S02]  /*8560*/  IMAD.MOV.U32 R9, RZ, RZ, R235 ;  /* 0x000000ffff097224 */ /* 0x002fe400078e00eb */
[----:B------:R-:W4:Y:S01]  /*8570*/  LDL.LU R235, [R1+0x18c] ;  /* 0x00018c0001eb7983 */ /* 0x000f220000300800 */
[----:B------:R-:W-:-:S03]  /*8580*/  IMAD.WIDE R8, R192, 0x2, R8 ;  /* 0x00000002c0087825 */ /* 0x000fc600078e0208 */
[----:B------:R-:W2:Y:S04]  /*8590*/  LDL.LU R215, [R1+0x188] ;  /* 0x0001880001d77983 */ /* 0x000ea80000300800 */
[----:B------:R-:W-:Y:S04]  /*85a0*/  STL [R1+0x38], R16 ;  /* 0x0000381001007387 */ /* 0x000fe80000100800 */
[----:B------:R0:W-:Y:S04]  /*85b0*/  STL [R1+0xd0], R8 ;  /* 0x0000d00801007387 */ /* 0x0001e80000100800 */
[----:B------:R1:W-:Y:S04]  /*85c0*/  STL [R1+0x3c], R9 ;  /* 0x00003c0901007387 */ /* 0x0003e80000100800 */
[----:B------:R-:W3:Y:S01]  /*85d0*/  LDL.LU R182, [R1+0x40] ;  /* 0x0000400001b67983 */ /* 0x000ee20000300800 */
[----:B------:R-:W-:-:S02]  /*85e0*/  IMAD.MOV.U32 R212, RZ, RZ, R17 ;  /* 0x000000ffffd47224 */ /* 0x000fc400078e0011 */
[----:B0-----:R-:W-:Y:S02]  /*85f0*/  IMAD.MOV.U32 R8, RZ, RZ, R6 ;  /* 0x000000ffff087224 */ /* 0x001fe400078e0006 */
[----:B-1----:R-:W-:Y:S02]  /*8600*/  IMAD.MOV.U32 R9, RZ, RZ, R251 ;  /* 0x000000ffff097224 */ /* 0x002fe400078e00fb */
[----:B------:R-:W4:Y:S01]  /*8610*/  LDL.LU R251, [R1+0x184] ;  /* 0x0001840001fb7983 */ /* 0x000f220000300800 */
[----:B------:R-:W-:-:S03]  /*8620*/  IMAD.WIDE R8, R192, 0x2, R8 ;  /* 0x00000002c0087825 */ /* 0x000fc600078e0208 */
[----:B------:R-:W4:Y:S01]  /*8630*/  LDL.LU R6, [R1+0x180] ;  /* 0x0001800001067983 */ /* 0x000f220000300800 */
[----:B--2---:R-:W-:Y:S02]  /*8640*/  IMAD.MOV.U32 R17, RZ, RZ, R215 ;  /* 0x000000ffff117224 */ /* 0x004fe400078e00d7 */
[----:B---3--:R-:W-:-:S04]  /*8650*/  IMAD.MOV.U32 R16, RZ, RZ, R182 ;  /* 0x000000ffff107224 */ /* 0x008fc800078e00b6 */
[----:B------:R-:W-:-:S05]  /*8660*/  IMAD.WIDE R16, R192, 0x2, R16 ;  /* 0x00000002c0107825 */ /* 0x000fca00078e0210 */
[----:B------:R0:W-:Y:S04]  /*8670*/  STL [R1+0x40], R16 ;  /* 0x0000401001007387 */ /* 0x0001e80000100800 */
[----:B------:R-:W-:Y:S04]  /*8680*/  STL [R1+0xd4], R8 ;  /* 0x0000d40801007387 */ /* 0x000fe80000100800 */
[----:B------:R-:W-:Y:S04]  /*8690*/  STL [R1+0x44], R9 ;  /* 0x0000440901007387 */ /* 0x000fe80000100800 */
[----:B------:R-:W2:Y:S04]  /*86a0*/  LDL.LU R181, [R1+0x4c] ;  /* 0x00004c0001b57983 */ /* 0x000ea80000300800 */
[----:B------:R-:W3:Y:S01]  /*86b0*/  LDL.LU R182, [R1+0xd8] ;  /* 0x0000d80001b67983 */ /* 0x000ee20000300800 */
[----:B------:R-:W-:-:S02]  /*86c0*/  IMAD.MOV.U32 R215, RZ, RZ, R17 ;  /* 0x000000ffffd77224 */ /* 0x000fc400078e0011 */
[----:B0-----:R-:W-:Y:S02]  /*86d0*/  IMAD.MOV.U32 R16, RZ, RZ, R244 ;  /* 0x000000ffff107224 */ /* 0x001fe400078e00f4 */
[----:B------:R-:W-:Y:S01]  /*86e0*/  IMAD.MOV.U32 R17, RZ, RZ, R218 ;  /* 0x000000ffff117224 */ /* 0x000fe200078e00da */
[----:B------:R-:W4:Y:S01]  /*86f0*/  LDL.LU R244, [R1+0x17c] ;  /* 0x00017c0001f47983 */ /* 0x000f220000300800 */
[----:B------:R-:W-:-:S05]  /*8700*/  IMAD.WIDE R16, R192, 0x2, R16 ;  /* 0x00000002c0107825 */ /* 0x000fca00078e0210 */
[----:B------:R0:W-:Y:S02]  /*8710*/  STL [R1+0x48], R16 ;  /* 0x0000481001007387 */ /* 0x0001e40000100800 */
[----:B0-----:R-:W-:Y:S02]  /*8720*/  IMAD.MOV.U32 R16, RZ, RZ, R241 ;  /* 0x000000ffff107224 */ /* 0x001fe400078e00f1 */
[----:B--2---:R-:W-:Y:S02]  /*8730*/  IMAD.MOV.U32 R9, RZ, RZ, R181 ;  /* 0x000000ffff097224 */ /* 0x004fe400078e00b5 */
[----:B---3--:R-:W-:-:S04]  /*8740*/  IMAD.MOV.U32 R8, RZ, RZ, R182 ;  /* 0x000000ffff087224 */ /* 0x008fc800078e00b6 */
[----:B------:R-:W-:-:S05]  /*8750*/  IMAD.WIDE R8, R192, 0x2, R8 ;  /* 0x00000002c0087825 */ /* 0x000fca00078e0208 */
[----:B------:R0:W-:Y:S04]  /*8760*/  STL [R1+0xd8], R8 ;  /* 0x0000d80801007387 */ /* 0x0001e80000100800 */
[----:B------:R1:W-:Y:S04]  /*8770*/  STL [R1+0x4c], R9 ;  /* 0x00004c0901007387 */ /* 0x0003e80000100800 */
[----:B------:R-:W1:Y:S04]  /*8780*/  LDL.LU R182, [R1+0x54] ;  /* 0x0000540001b67983 */ /* 0x000e680000300800 */
[----:B------:R-:W2:Y:S01]  /*8790*/  LDL.LU R241, [R1+0x178] ;  /* 0x0001780001f17983 */ /* 0x000ea20000300800 */
[----:B0-----:R-:W-:-:S03]  /*87a0*/  IMAD.MOV.U32 R8, RZ, RZ, R222 ;  /* 0x000000ffff087224 */ /* 0x001fc600078e00de */
[----:B------:R-:W3:Y:S01]  /*87b0*/  LDL.LU R222, [R1+0x174] ;  /* 0x0001740001de7983 */ /* 0x000ee20000300800 */
[----:B------:R-:W-:Y:S02]  /*87c0*/  IMAD.MOV.U32 R218, RZ, RZ, R17 ;  /* 0x000000ffffda7224 */ /* 0x000fe400078e0011 */
[----:B------:R-:W-:Y:S02]  /*87d0*/  IMAD.MOV.U32 R17, RZ, RZ, R221 ;  /* 0x000000ffff117224 */ /* 0x000fe400078e00dd */
[----:B------:R-:W-:Y:S02]  /*87e0*/  IMAD.MOV.U32 R183, RZ, RZ, R95 ;  /* 0x000000ffffb77224 */ /* 0x000fe400078e005f */
[----:B------:R-:W-:Y:S02]  /*87f0*/  IMAD.MOV.U32 R188, RZ, RZ, R99 ;  /* 0x000000ffffbc7224 */ /* 0x000fe400078e0063 */
[----:B------:R-:W-:-:S04]  /*8800*/  IMAD.WIDE R16, R192, 0x2, R16 ;  /* 0x00000002c0107825 */ /* 0x000fc800078e0210 */
[----:B------:R-:W-:Y:S02]  /*8810*/  IMAD.MOV.U32 R190, RZ, RZ, R92 ;  /* 0x000000ffffbe7224 */ /* 0x000fe400078e005c */
[----:B------:R-:W-:Y:S02]  /*8820*/  IMAD.MOV.U32 R112, RZ, RZ, R59 ;  /* 0x000000ffff707224 */ /* 0x000fe400078e003b */
[----:B------:R-:W-:Y:S01]  /*8830*/  IMAD.MOV.U32 R189, RZ, RZ, R55 ;  /* 0x000000ffffbd7224 */ /* 0x000fe200078e0037 */
[----:B------:R-:W-:Y:S01]  /*8840*/  STL [R1+0x50], R16 ;  /* 0x0000501001007387 */ /* 0x000fe20000100800 */
[----:B------:R-:W-:Y:S02]  /*8850*/  IMAD.MOV.U32 R180, RZ, RZ, R183 ;  /* 0x000000ffffb47224 */ /* 0x000fe400078e00b7 */
[----:B------:R-:W-:Y:S02]  /*8860*/  IMAD.MOV.U32 R181, RZ, RZ, R188 ;  /* 0x000000ffffb57224 */ /* 0x000fe400078e00bc */
        /* <DEDUP_REMOVED lines=12> */
[----:B------:R0:W2:Y:S01]  /*8930*/  LDSM.16.MT88.4 R52, [R227+UR6+0x2800] ;  /* 0x00280006e334783b */ /* 0x0000a20008004200 */
[----:B------:R-:W-:-:S02]  /*8940*/  IMAD.MOV.U32 R59, RZ, RZ, R12 ;  /* 0x000000ffff3b7224 */ /* 0x000fc400078e000c */
[----:B------:R-:W-:Y:S02]  /*8950*/  IMAD.MOV.U32 R12, RZ, RZ, R193 ;  /* 0x000000ffff0c7224 */ /* 0x000fe400078e00c1 */
[----:B-1----:R-:W-:Y:S02]  /*8960*/  IMAD.MOV.U32 R9, RZ, RZ, R182 ;  /* 0x000000ffff097224 */ /* 0x002fe400078e00b6 */
[----:B------:R-:W-:-:S04]  /*8970*/  IMAD.WIDE R8, R192, 0x2, R8 ;  /* 0x00000002c0087825 */ /* 0x000fc800078e0208 */
[----:B------:R-:W-:Y:S01]  /*8980*/  IMAD.MOV.U32 R182, RZ, RZ, R189 ;  /* 0x000000ffffb67224 */ /* 0x000fe200078e00bd */
[----:B------:R1:W-:Y:S01]  /*8990*/  STL [R1+0xdc], R8 ;  /* 0x0000dc0801007387 */ /* 0x0003e20000100800 */
[----:B------:R-:W-:-:S03]  /*89a0*/  IMAD.MOV.U32 R189, RZ, RZ, R97 ;  /* 0x000000ffffbd7224 */ /* 0x000fc600078e0061 */
[----:B------:R4:W-:Y:S01]  /*89b0*/  STL [R1+0x54], R9 ;  /* 0x0000540901007387 */ /* 0x0009e20000100800 */
[----:B---3--:R-:W-:-:S03]  /*89c0*/  IMAD.MOV.U32 R40, RZ, RZ, R222 ;  /* 0x000000ffff287224 */ /* 0x008fc600078e00de */
[----:B------:R-:W3:Y:S04]  /*89d0*/  LDL.LU R250, [R1+0x170] ;  /* 0x0001700001fa7983 */ /* 0x000ee80000300800 */
[----:B------:R-:W3:Y:S04]  /*89e0*/  LDL.LU R97, [R1+0x10c] ;  /* 0x00010c0001617983 */ /* 0x000ee80000300800 */
[----:B------:R-:W2:Y:S04]  /*89f0*/  LDL.LU R222, [R1+0x16c] ;  /* 0x00016c0001de7983 */ /* 0x000ea80000300800 */
[----:B0-----:R-:W4:Y:S01]  /*8a00*/  LDL.LU R227, [R1+0x58] ;  /* 0x0000580001e37983 */ /* 0x001f220000300800 */
[----:B------:R-:W-:-:S02]  /*8a10*/  IMAD.MOV.U32 R13, RZ, RZ, R203 ;  /* 0x000000ffff0d7224 */ /* 0x000fc400078e00cb */
[----:B------:R-:W-:-:S04]  /*8a20*/  IMAD.WIDE R12, R192, 0x2, R12 ;  /* 0x00000002c00c7825 */ /* 0x000fc800078e020c */
[----:B------:R-:W-:Y:S02]  /*8a30*/  IMAD.MOV.U32 R193, RZ, RZ, R12 ;  /* 0x000000ffffc17224 */ /* 0x000fe400078e000c */
[----:B------:R-:W-:Y:S02]  /*8a40*/  IMAD.MOV.U32 R203, RZ, RZ, R13 ;  /* 0x000000ffffcb7224 */ /* 0x000fe400078e000d */
[----:B------:R-:W-:Y:S02]  /*8a50*/  IMAD.MOV.U32 R12, RZ, RZ, R195 ;  /* 0x000000ffff0c7224 */ /* 0x000fe400078e00c3 */
[----:B------:R-:W-:Y:S02]  /*8a60*/  IMAD.MOV.U32 R13, RZ, RZ, R204 ;  /* 0x000000ffff0d7224 */ /* 0x000fe400078e00cc */
        /* <DEDUP_REMOVED lines=33> */
[----:B-1----:R-:W-:Y:S02]  /*8c80*/  IMAD.MOV.U32 R8, RZ, RZ, R180 ;  /* 0x000000ffff087224 */ /* 0x002fe400078e00b4 */
[----:B--2---:R-:W-:Y:S02]  /*8c90*/  IMAD.MOV.U32 R13, RZ, RZ, R222 ;  /* 0x000000ffff0d7224 */ /* 0x004fe400078e00de */
[----:B----4-:R-:W-:Y:S02]  /*8ca0*/  IMAD.MOV.U32 R12, RZ, RZ, R227 ;  /* 0x000000ffff0c7224 */ /* 0x010fe400078e00e3 */
[----:B------:R-:W-:-:S02]  /*8cb0*/  IMAD.MOV.U32 R227, RZ, RZ, R181 ;  /* 0x000000ffffe37224 */ /* 0x000fc400078e00b5 */
[----:B------:R-:W-:Y:S02]  /*8cc0*/  IMAD.MOV.U32 R181, RZ, RZ, R182 ;  /* 0x000000ffffb57224 */ /* 0x000fe400078e00b6 */
[----:B------:R-:W-:Y:S02]  /*8cd0*/  IMAD.MOV.U32 R182, RZ, RZ, R183 ;  /* 0x000000ffffb67224 */ /* 0x000fe400078e00b7 */
[----:B------:R-:W-:Y:S02]  /*8ce0*/  IMAD.MOV.U32 R9, RZ, RZ, R227 ;  /* 0x000000ffff097224 */ /* 0x000fe400078e00e3 */
[----:B------:R-:W-:Y:S02]  /*8cf0*/  IMAD.MOV.U32 R183, RZ, RZ, R188 ;  /* 0x000000ffffb77224 */ /* 0x000fe400078e00bc */
[----:B------:R-:W-:Y:S02]  /*8d00*/  IMAD.MOV.U32 R188, RZ, RZ, R189 ;  /* 0x000000ffffbc7224 */ /* 0x000fe400078e00bd */
[----:B------:R-:W-:-:S02]  /*8d10*/  IMAD.MOV.U32 R189, RZ, RZ, R112 ;  /* 0x000000ffffbd7224 */ /* 0x000fc400078e0070 */
[----:B------:R-:W-:-:S04]  /*8d20*/  IMAD.WIDE R12, R192, 0x2, R12 ;  /* 0x00000002c00c7825 */ /* 0x000fc800078e020c */
[----:B------:R-:W-:Y:S02]  /*8d30*/  IMAD.MOV.U32 R112, RZ, RZ, R96 ;  /* 0x000000ffff707224 */ /* 0x000fe400078e0060 */
[----:B------:R-:W-:-:S04]  /*8d40*/  IMAD.WIDE R8, R192, 0x2, R8 ;  /* 0x00000002c0087825 */ /* 0x000fc800078e0208 */
[----:B------:R-:W-:Y:S02]  /*8d50*/  IMAD.MOV.U32 R96, RZ, RZ, R40 ;  /* 0x000000ffff607224 */ /* 0x000fe400078e0028 */
[----:B------:R-:W-:Y:S02]  /*8d60*/  IMAD.MOV.U32 R40, RZ, RZ, R245 ;  /* 0x000000ffff287224 */ /* 0x000fe400078e00f5 */
[----:B------:R-:W2:Y:S04]  /*8d70*/  LDL.LU R245, [R1+0x168] ;  /* 0x0001680001f57983 */ /* 0x000ea80000300800 */
[----:B------:R0:W-:Y:S04]  /*8d80*/  STL [R1+0x58], R12 ;  /* 0x0000580c01007387 */ /* 0x0001e80000100800 */
[----:B------:R1:W-:Y:S04]  /*8d90*/  STL [R1+0xe0], R8 ;  /* 0x0000e00801007387 */ /* 0x0003e80000100800 */
[----:B------:R4:W-:Y:S01]  /*8da0*/  STL [R1+0x5c], R9 ;  /* 0x00005c0901007387 */ /* 0x0009e20000100800 */
[----:B0-----:R-:W-:-:S03]  /*8db0*/  IMAD.MOV.U32 R12, RZ, RZ, R247 ;  /* 0x000000ffff0c7224 */ /* 0x001fc600078e00f7 */
[----:B------:R-:W2:Y:S01]  /*8dc0*/  LDL.LU R247, [R1+0x164] ;  /* 0x0001640001f77983 */ /* 0x000ea20000300800 */
[----:B-1----:R-:W-:Y:S02]  /*8dd0*/  IMAD.MOV.U32 R8, RZ, RZ, R4 ;  /* 0x000000ffff087224 */ /* 0x002fe400078e0004 */
[----:B----4-:R-:W-:Y:S02]  /*8de0*/  IMAD.MOV.U32 R9, RZ, RZ, R224 ;  /* 0x000000ffff097224 */ /* 0x010fe400078e00e0 */
[----:B------:R-:W4:Y:S04]  /*8df0*/  LDL.LU R224, [R1+0x160] ;  /* 0x0001600001e07983 */ /* 0x000f280000300800 */
[----:B------:R-:W3:Y:S01]  /*8e00*/  LDL.LU R4, [R1+0x15c] ;  /* 0x00015c0001047983 */ /* 0x000ee20000300800 */
[----:B------:R-:W-:-:S02]  /*8e10*/  IMAD.MOV.U32 R222, RZ, RZ, R13 ;  /* 0x000000ffffde7224 */ /* 0x000fc400078e000d */
[----:B------:R-:W-:Y:S02]  /*8e20*/  IMAD.MOV.U32 R13, RZ, RZ, R223 ;  /* 0x000000ffff0d7224 */ /* 0x000fe400078e00df */
[----:B------:R-:W-:-:S04]  /*8e30*/  IMAD.WIDE R8, R192, 0x2, R8 ;  /* 0x00000002c0087825 */ /* 0x000fc800078e0208 */
[----:B------:R-:W-:-:S04]  /*8e40*/  IMAD.WIDE R12, R192, 0x2, R12 ;  /* 0x00000002c00c7825 */ /* 0x000fc800078e020c */
[----:B------:R-:W-:Y:S01]  /*8e50*/  IMAD.MOV.U32 R180, RZ, RZ, R182 ;  /* 0x000000ffffb47224 */ /* 0x000fe200078e00b6 */
[----:B------:R-:W-:Y:S01]  /*8e60*/  STL [R1+0x60], R12 ;  /* 0x0000600c01007387 */ /* 0x000fe20000100800 */
[----:B------:R-:W-:-:S03]  /*8e70*/  IMAD.MOV.U32 R223, RZ, RZ, R13 ;  /* 0x000000ffffdf7224 */ /* 0x000fc600078e000d */
[----:B------:R0:W-:Y:S01]  /*8e80*/  STL [R1+0xe4], R8 ;  /* 0x0000e40801007387 */ /* 0x0001e20000100800 */
[----:B------:R-:W-:-:S03]  /*8e90*/  IMAD.MOV.U32 R182, RZ, RZ, R183 ;  /* 0x000000ffffb67224 */ /* 0x000fc600078e00b7 */
[----:B------:R1:W-:Y:S01]  /*8ea0*/  STL [R1+0x64], R9 ;  /* 0x0000640901007387 */ /* 0x0003e20000100800 */
[----:B------:R-:W-:Y:S02]  /*8eb0*/  IMAD.MOV.U32 R183, RZ, RZ, R188 ;  /* 0x000000ffffb77224 */ /* 0x000fe400078e00bc */
[----:B------:R-:W-:Y:S02]  /*8ec0*/  IMAD.MOV.U32 R188, RZ, RZ, R189 ;  /* 0x000000ffffbc7224 */ /* 0x000fe400078e00bd */
[----:B0-----:R-:W-:Y:S02]  /*8ed0*/  IMAD.MOV.U32 R8, RZ, RZ, R181 ;  /* 0x000000ffff087224 */ /* 0x001fe400078e00b5 */
[----:B-1----:R-:W-:Y:S02]  /*8ee0*/  IMAD.MOV.U32 R9, RZ, RZ, R180 ;  /* 0x000000ffff097224 */ /* 0x002fe400078e00b4 */
[----:B------:R-:W-:Y:S02]  /*8ef0*/  IMAD.MOV.U32 R189, RZ, RZ, R238 ;  /* 0x000000ffffbd7224 */ /* 0x000fe400078e00ee */
[----:B------:R-:W-:Y:S01]  /*8f00*/  IMAD.WIDE R8, R192, 0x2, R8 ;  /* 0x00000002c0087825 */ /* 0x000fe200078e0208 */
[----:B------:R-:W2:Y:S03]  /*8f10*/  LDL.LU R238, [R1+0x158] ;  /* 0x0001580001ee7983 */ /* 0x000ea60000300800 */
[----:B----4-:R-:W-:-:S02]  /*8f20*/  IMAD.MOV.U32 R13, RZ, RZ, R224 ;  /* 0x000000ffff0d7224 */ /* 0x010fc400078e00e0 */
[----:B---3--:R-:W-:Y:S02]  /*8f30*/  IMAD.MOV.U32 R12, RZ, RZ, R4 ;  /* 0x000000ffff0c7224 */ /* 0x008fe400078e0004 */
[----:B------:R-:W3:Y:S02]  /*8f40*/  LDL.LU R4, [R1+0x154] ;  /* 0x0001540001047983 */ /* 0x000ee40000300800 */
[----:B------:R-:W-:-:S05]  /*8f50*/  IMAD.WIDE R12, R192, 0x2, R12 ;  /* 0x00000002c00c7825 */ /* 0x000fca00078e020c */
[----:B------:R-:W-:Y:S04]  /*8f60*/  STL [R1+0x68], R12 ;  /* 0x0000680c01007387 */ /* 0x000fe80000100800 */
[----:B------:R0:W-:Y:S04]  /*8f70*/  STL [R1+0xe8], R8 ;  /* 0x0000e80801007387 */ /* 0x0001e80000100800 */
[----:B------:R1:W-:Y:S01]  /*8f80*/  STL [R1+0x6c], R9 ;  /* 0x00006c0901007387 */ /* 0x0003e20000100800 */
[----:B0-----:R-:W-:-:S03]  /*8f90*/  IMAD.MOV.U32 R8, RZ, RZ, R5 ;  /* 0x000000ffff087224 */ /* 0x001fc600078e0005 */
[----:B------:R-:W3:Y:S01]  /*8fa0*/  LDL.LU R5, [R1+0x150] ;  /* 0x0001500001057983 */ /* 0x000ee20000300800 */
[----:B------:R-:W-:Y:S02]  /*8fb0*/  IMAD.U32 R12, RZ, RZ, UR40 ;  /* 0x00000028ff0c7e24 */ /* 0x000fe4000f8e00ff */
[----:B------:R-:W-:Y:S02]  /*8fc0*/  IMAD.MOV.U32 R224, RZ, RZ, R13 ;  /* 0x000000ffffe07224 */ /* 0x000fe400078e000d */
[----:B-1----:R-:W-:Y:S02]  /*8fd0*/  IMAD.MOV.U32 R9, RZ, RZ, R225 ;  /* 0x000000ffff097224 */ /* 0x002fe400078e00e1 */
[----:B------:R-:W-:Y:S02]  /*8fe0*/  IMAD.MOV.U32 R13, RZ, RZ, R226 ;  /* 0x000000ffff0d7224 */ /* 0x000fe400078e00e2 */
[----:B------:R-:W-:Y:S01]  /*8ff0*/  IMAD.WIDE R8, R192, 0x2, R8 ;  /* 0x00000002c0087825 */ /* 0x000fe200078e0208 */
[----:B------:R-:W4:Y:S03]  /*9000*/  LDL.LU R226, [R1+0x14c] ;  /* 0x00014c0001e27983 */ /* 0x000f260000300800 */
[----:B------:R-:W-:-:S02]  /*9010*/  IMAD.MOV.U32 R225, RZ, RZ, R9 ;  /* 0x000000ffffe17224 */ /* 0x000fc400078e0009 */
[----:B---3--:R-:W-:-:S04]  /*9020*/  IMAD.WIDE R4, R12, 0x2, R4 ;  /* 0x000000020c047825 */ /* 0x008fc800078e0204 */
[----:B------:R-:W-:Y:S02]  /*9030*/  IMAD.MOV.U32 R12, RZ, RZ, R229 ;  /* 0x000000ffff0c7224 */ /* 0x000fe400078e00e5 */
[----:B------:R-:W3:Y:S02]  /*9040*/  LDL.LU R229, [R1+0x148] ;  /* 0x0001480001e57983 */ /* 0x000ee40000300800 */
[----:B------:R-:W-:Y:S02]  /*9050*/  IMAD.WIDE R12, R192, 0x2, R12 ;  /* 0x00000002c00c7825 */ /* 0x000fe400078e020c */
[----:B------:R0:W-:Y:S04]  /*9060*/  STL [R1+0x70], R8 ;  /* 0x0000700801007387 */ /* 0x0001e80000100800 */
[----:B------:R-:W-:Y:S04]  /*9070*/  STL [R1+0xec], R12 ;  /* 0x0000ec0c01007387 */ /* 0x000fe80000100800 */
[----:B------:R-:W-:Y:S01]  /*9080*/  STL [R1+0x74], R13 ;  /* 0x0000740d01007387 */ /* 0x000fe20000100800 */
[----:B------:R-:W-:-:S02]  /*9090*/  IMAD.MOV.U32 R9, RZ, RZ, R233 ;  /* 0x000000ffff097224 */ /* 0x000fc400078e00e9 */
[----:B0-----:R-:W-:Y:S01]  /*90a0*/  IMAD.MOV.U32 R8, RZ, RZ, R248 ;  /* 0x000000ffff087224 */ /* 0x001fe200078e00f8 */
[----:B------:R-:W4:Y:S04]  /*90b0*/  LDL.LU R233, [R1+0x144] ;  /* 0x0001440001e97983 */ /* 0x000f280000300800 */
[----:B------:R-:W3:Y:S01]  /*90c0*/  LDL.LU R248, [R1+0x140] ;  /* 0x0001400001f87983 */ /* 0x000ee20000300800 */
[----:B------:R-:W-:Y:S02]  /*90d0*/  IMAD.MOV.U32 R221, RZ, RZ, R17 ;  /* 0x000000ffffdd7224 */ /* 0x000fe400078e0011 */
[----:B------:R-:W-:Y:S02]  /*90e0*/  IMAD.MOV.U32 R16, RZ, RZ, R182 ;  /* 0x000000ffff107224 */ /* 0x000fe400078e00b6 */
[----:B------:R-:W-:-:S02]  /*90f0*/  IMAD.MOV.U32 R17, RZ, RZ, R230 ;  /* 0x000000ffff117224 */ /* 0x000fc400078e00e6 */
[----:B------:R-:W-:-:S04]  /*9100*/  IMAD.WIDE R8, R192, 0x2, R8 ;  /* 0x00000002c0087825 */ /* 0x000fc800078e0208 */
[----:B------:R-:W-:-:S04]  /*9110*/  IMAD.WIDE R16, R192, 0x2, R16 ;  /* 0x00000002c0107825 */ /* 0x000fc800078e0210 */
[----:B------:R-:W-:Y:S01]  /*9120*/  IMAD.MOV.U32 R182, RZ, RZ, R183 ;  /* 0x000000ffffb67224 */ /* 0x000fe200078e00b7 */
[----:B------:R-:W-:Y:S01]  /*9130*/  STL [R1+0x78], R16 ;  /* 0x0000781001007387 */ /* 0x000fe20000100800 */
[----:B------:R-:W-:Y:S02]  /*9140*/  IMAD.MOV.U32 R181, RZ, RZ, R188 ;  /* 0x000000ffffb57224 */ /* 0x000fe400078e00bc */
[----:B------:R-:W-:Y:S01]  /*9150*/  IMAD.MOV.U32 R230, RZ, RZ, R17 ;  /* 0x000000ffffe67224 */ /* 0x000fe200078e0011 */
[----:B------:R0:W-:Y:S01]  /*9160*/  STL [R1+0xf0], R8 ;  /* 0x0000f00801007387 */ /* 0x0001e20000100800 */
[----:B------:R-:W-:-:S03]  /*9170*/  IMAD.MOV.U32 R183, RZ, RZ, R189 ;  /* 0x000000ffffb77224 */ /* 0x000fc600078e00bd */
[----:B------:R1:W-:Y:S01]  /*9180*/  STL [R1+0x7c], R9 ;  /* 0x00007c0901007387 */ /* 0x0003e20000100800 */
[----:B------:R-:W-:Y:S02]  /*9190*/  IMAD.MOV.U32 R188, RZ, RZ, R190 ;  /* 0x000000ffffbc7224 */ /* 0x000fe400078e00be */
[----:B------:R-:W-:Y:S02]  /*91a0*/  IMAD.MOV.U32 R189, RZ, RZ, R191 ;  /* 0x000000ffffbd7224 */ /* 0x000fe400078e00bf */
[----:B------:R-:W-:Y:S02]  /*91b0*/  IMAD.MOV.U32 R190, RZ, RZ, R92 ;  /* 0x000000ffffbe7224 */ /* 0x000fe400078e005c */
[----:B0-----:R-:W-:Y:S02]  /*91c0*/  IMAD.MOV.U32 R8, RZ, RZ, R182 ;  /* 0x000000ffff087224 */ /* 0x001fe400078e00b6 */
[----:B-1----:R-:W-:Y:S02]  /*91d0*/  IMAD.MOV.U32 R9, RZ, RZ, R181 ;  /* 0x000000ffff097224 */ /* 0x002fe400078e00b5 */
[----:B------:R-:W-:-:S02]  /*91e0*/  IMAD.MOV.U32 R92, RZ, RZ, R41 ;  /* 0x000000ffff5c7224 */ /* 0x000fc400078e0029 */
[----:B------:R-:W-:Y:S02]  /*91f0*/  IMAD.MOV.U32 R191, RZ, RZ, R3 ;  /* 0x000000ffffbf7224 */ /* 0x000fe400078e0003 */
[----:B------:R-:W-:Y:S01]  /*9200*/  IMAD.WIDE R8, R192, 0x2, R8 ;  /* 0x00000002c0087825 */ /* 0x000fe200078e0208 */
[----:B------:R-:W3:Y:S03]  /*9210*/  LDL.LU R3, [R1+0x13c] ;  /* 0x00013c0001037983 */ /* 0x000ee60000300800 */
[----:B--2---:R-:W-:Y:S02]  /*9220*/  IMAD.MOV.U32 R41, RZ, RZ, R238 ;  /* 0x000000ffff297224 */ /* 0x004fe400078e00ee */
[----:B------:R-:W2:Y:S01]  /*9230*/  LDL.LU R238, [R1+0x138] ;  /* 0x0001380001ee7983 */ /* 0x000ea20000300800 */
[----:B----4-:R-:W-:Y:S02]  /*9240*/  IMAD.MOV.U32 R17, RZ, RZ, R233 ;  /* 0x000000ffff117224 */ /* 0x010fe400078e00e9 */
[----:B---3--:R-:W-:-:S02]  /*9250*/  IMAD.MOV.U32 R16, RZ, RZ, R248 ;  /* 0x000000ffff107224 */ /* 0x008fc400078e00f8 */
[----:B------:R-:W3:Y:S02]  /*9260*/  LDL.LU R248, [R1+0x134] ;  /* 0x0001340001f87983 */ /* 0x000ee40000300800 */
[----:B------:R-:W-:-:S05]  /*9270*/  IMAD.WIDE R16, R192, 0x2, R16 ;  /* 0x00000002c0107825 */ /* 0x000fca00078e0210 */
[----:B------:R0:W-:Y:S04]  /*9280*/  STL [R1+0x80], R16 ;  /* 0x0000801001007387 */ /* 0x0001e80000100800 */
[----:B------:R1:W-:Y:S04]  /*9290*/  STL [R1+0xf4], R8 ;  /* 0x0000f40801007387 */ /* 0x0003e80000100800 */
[----:B------:R4:W-:Y:S04]  /*92a0*/  STL [R1+0x84], R9 ;  /* 0x0000840901007387 */ /* 0x0009e80000100800 */
[----:B------:R-:W4:Y:S01]  /*92b0*/  LDL.LU R182, [R1+0x8c] ;  /* 0x00008c0001b67983 */ /* 0x000f220000300800 */
[----:B------:R-:W-:-:S02]  /*92c0*/  IMAD.MOV.U32 R12, RZ, RZ, R229 ;  /* 0x000000ffff0c7224 */ /* 0x000fc400078e00e5 */
[----:B------:R-:W-:Y:S02]  /*92d0*/  IMAD.MOV.U32 R13, RZ, RZ, R226 ;  /* 0x000000ffff0d7224 */ /* 0x000fe400078e00e2 */
[----:B------:R-:W-:-:S04]  /*92e0*/  IMAD.WIDE R12, R192, 0x2, R12 ;  /* 0x00000002c00c7825 */ /* 0x000fc800078e020c */
[----:B------:R-:W-:Y:S02]  /*92f0*/  IMAD.MOV.U32 R229, RZ, RZ, R12 ;  /* 0x000000ffffe57224 */ /* 0x000fe400078e000c */
[----:B------:R-:W-:Y:S02]  /*9300*/  IMAD.MOV.U32 R226, RZ, RZ, R13 ;  /* 0x000000ffffe27224 */ /* 0x000fe400078e000d */
[----:B------:R-:W-:Y:S02]  /*9310*/  IMAD.MOV.U32 R12, RZ, RZ, R232 ;  /* 0x000000ffff0c7224 */ /* 0x000fe400078e00e8 */
[----:B------:R-:W-:Y:S02]  /*9320*/  IMAD.MOV.U32 R13, RZ, RZ, R231 ;  /* 0x000000ffff0d7224 */ /* 0x000fe400078e00e7 */
[----:B------:R-:W-:Y:S02]  /*9330*/  IMAD.MOV.U32 R233, RZ, RZ, R17 ;  /* 0x000000ffffe97224 */ /* 0x000fe400078e0011 */
[----:B------:R-:W-:-:S04]  /*9340*/  IMAD.WIDE R12, R192, 0x2, R12 ;  /* 0x00000002c00c7825 */ /* 0x000fc800078e020c */
[----:B0-----:R-:W-:Y:S02]  /*9350*/  IMAD.MOV.U32 R16, RZ, RZ, R251 ;  /* 0x000000ffff107224 */ /* 0x001fe400078e00fb */
[----:B------:R-:W-:Y:S01]  /*9360*/  IMAD.MOV.U32 R17, RZ, RZ, R235 ;  /* 0x000000ffff117224 */ /* 0x000fe200078e00eb */
[----:B------:R-:W2:Y:S01]  /*9370*/  LDL.LU R251, [R1+0x130] ;  /* 0x0001300001fb7983 */ /* 0x000ea20000300800 */
[----:B------:R-:W-:Y:S02]  /*9380*/  IMAD.MOV.U32 R232, RZ, RZ, R12 ;  /* 0x000000ffffe87224 */ /* 0x000fe400078e000c */
[----:B------:R-:W-:Y:S02]  /*9390*/  IMAD.MOV.U32 R231, RZ, RZ, R13 ;  /* 0x000000ffffe77224 */ /* 0x000fe400078e000d */
[----:B-1----:R-:W-:Y:S02]  /*93a0*/  IMAD.MOV.U32 R8, RZ, RZ, R3 ;  /* 0x000000ffff087224 */ /* 0x002fe400078e0003 */
[----:B------:R-:W-:Y:S01]  /*93b0*/  IMAD.MOV.U32 R12, RZ, RZ, R239 ;  /* 0x000000ffff0c7224 */ /* 0x000fe200078e00ef */
[----:B------:R-:W2:Y:S01]  /*93c0*/  LDL.LU R3, [R1+0x12c] ;  /* 0x00012c0001037983 */ /* 0x000ea20000300800 */
[----:B------:R-:W-:-:S02]  /*93d0*/  IMAD.MOV.U32 R13, RZ, RZ, R234 ;  /* 0x000000ffff0d7224 */ /* 0x000fc400078e00ea */
[----:B------:R-:W-:-:S04]  /*93e0*/  IMAD.WIDE R16, R192, 0x2, R16 ;  /* 0x00000002c0107825 */ /* 0x000fc800078e0210 */
[----:B------:R-:W-:Y:S01]  /*93f0*/  IMAD.WIDE R12, R192, 0x2, R12 ;  /* 0x00000002c00c7825 */ /* 0x000fe200078e020c */
[----:B------:R-:W-:Y:S03]  /*9400*/  STL [R1+0x88], R16 ;  /* 0x0000881001007387 */ /* 0x000fe60000100800 */
[----:B------:R-:W-:Y:S02]  /*9410*/  IMAD.MOV.U32 R239, RZ, RZ, R12 ;  /* 0x000000ffffef7224 */ /* 0x000fe400078e000c */
[----:B------:R-:W-:Y:S02]  /*9420*/  IMAD.MOV.U32 R234, RZ, RZ, R13 ;  /* 0x000000ffffea7224 */ /* 0x000fe400078e000d */
[----:B------:R-:W-:Y:S02]  /*9430*/  IMAD.MOV.U32 R12, RZ, RZ, R183 ;  /* 0x000000ffff0c7224 */ /* 0x000fe400078e00b7 */
[----:B------:R-:W-:-:S02]  /*9440*/  IMAD.MOV.U32 R13, RZ, RZ, R237 ;  /* 0x000000ffff0d7224 */ /* 0x000fc400078e00ed */
[----:B------:R-:W-:-:S04]  /*9450*/  IMAD.WIDE R12, R192, 0x2, R12 ;  /* 0x00000002c00c7825 */ /* 0x000fc800078e020c */
[----:B------:R-:W-:Y:S02]  /*9460*/  IMAD.MOV.U32 R183, RZ, RZ, R188 ;  /* 0x000000ffffb77224 */ /* 0x000fe400078e00bc */
[----:B------:R-:W-:Y:S02]  /*9470*/  IMAD.MOV.U32 R188, RZ, RZ, R190 ;  /* 0x000000ffffbc7224 */ /* 0x000fe400078e00be */
[----:B----4-:R-:W-:Y:S02]  /*9480*/  IMAD.MOV.U32 R9, RZ, RZ, R182 ;  /* 0x000000ffff097224 */ /* 0x010fe400078e00b6 */
[----:B------:R-:W-:-:S05]  /*9490*/  IMAD.WIDE R8, R192, 0x2, R8 ;  /* 0x00000002c0087825 */ /* 0x000fca00078e0208 */
[----:B------:R0:W-:Y:S04]  /*94a0*/  STL [R1+0xf8], R8 ;  /* 0x0000f80801007387 */ /* 0x0001e80000100800 */
[----:B------:R1:W-:Y:S01]  /*94b0*/  STL [R1+0x8c], R9 ;  /* 0x00008c0901007387 */ /* 0x0003e20000100800 */
[----:B0-----:R-:W-:Y:S02]  /*94c0*/  IMAD.MOV.U32 R8, RZ, RZ, R244 ;  /* 0x000000ffff087224 */ /* 0x001fe400078e00f4 */
[----:B-1----:R-:W-:Y:S02]  /*94d0*/  IMAD.MOV.U32 R9, RZ, RZ, R6 ;  /* 0x000000ffff097224 */ /* 0x002fe400078e0006 */
[----:B------:R-:W4:Y:S01]  /*94e0*/  LDL.LU R6, [R1+0x128] ;  /* 0x0001280001067983 */ /* 0x000f220000300800 */
[----:B------:R-:W-:-:S03]  /*94f0*/  IMAD.WIDE R8, R192, 0x2, R8 ;  /* 0x00000002c0087825 */ /* 0x000fc600078e0208 */
[----:B------:R-:W4:Y:S04]  /*9500*/  LDL.LU R244, [R1+0x124] ;  /* 0x0001240001f47983 */ /* 0x000f280000300800 */
[----:B------:R-:W-:Y:S04]  /*9510*/  STL [R1+0x90], R12 ;  /* 0x0000900c01007387 */ /* 0x000fe80000100800 */
[----:B------:R0:W-:Y:S04]  /*9520*/  STL [R1+0xfc], R8 ;  /* 0x0000fc0801007387 */ /* 0x0001e80000100800 */
[----:B------:R1:W-:Y:S04]  /*9530*/  STL [R1+0x94], R9 ;  /* 0x0000940901007387 */ /* 0x0003e80000100800 */
[----:B------:R-:W4:Y:S01]  /*9540*/  LDL.LU R190, [R1+0xa0] ;  /* 0x0000a00001be7983 */ /* 0x000f220000300800 */
[C---:B------:R-:W-:Y:S06]  /*9550*/  HMMA.16816.F32 R184, R52.reuse, R10, R184 ;  /* 0x0000000a34b8723c */ /* 0x040fec00000018b8 */
[C---:B------:R-:W-:Y:S06]  /*9560*/  HMMA.16816.F32 R72, R52.reuse, R14, R72 ;  /* 0x0000000e3448723c */ /* 0x040fec0000001848 */
[C---:B------:R-:W-:Y:S06]  /*9570*/  HMMA.16816.F32 R76, R52.reuse, R18, R76 ;  /* 0x00000012344c723c */ /* 0x040fec000000184c */
[C---:B------:R-:W-:Y:S06]  /*9580*/  HMMA.16816.F32 R160, R52.reuse, R102, R160 ;  /* 0x0000006634a0723c */ /* 0x040fec00000018a0 */
[C---:B------:R-:W-:Y:S06]  /*9590*/  HMMA.16816.F32 R164, R52.reuse, R42, R164 ;  /* 0x0000002a34a4723c */ /* 0x040fec00000018a4 */
[C---:B------:R-:W-:Y:S06]  /*95a0*/  HMMA.16816.F32 R172, R52.reuse, R46, R172 ;  /* 0x0000002e34ac723c */ /* 0x040fec00000018ac */
[C---:B------:R-:W-:Y:S06]  /*95b0*/  HMMA.16816.F32 R156, R52.reuse, R110, R156 ;  /* 0x0000006e349c723c */ /* 0x040fec000000189c */
[----:B------:R-:W-:Y:S01]  /*95c0*/  HMMA.16816.F32 R20, R52, R114, R20 ;  /* 0x000000723414723c */ /* 0x000fe20000001814 */
[----:B------:R-:W2:Y:S01]  /*95d0*/  LDSM.16.MT88.4 R52, [R228+UR6+0x2800] ;  /* 0x00280006e434783b */ /* 0x000ea20008004200 */
[----:B0-----:R-:W-:-:S02]  /*95e0*/  IMAD.MOV.U32 R8, RZ, RZ, R183 ;  /* 0x000000ffff087224 */ /* 0x001fc400078e00b7 */
[----:B-1----:R-:W-:Y:S02]  /*95f0*/  IMAD.MOV.U32 R9, RZ, RZ, R249 ;  /* 0x000000ffff097224 */ /* 0x002fe400078e00f9 */
[----:B------:R-:W-:Y:S02]  /*9600*/  IMAD.MOV.U32 R237, RZ, RZ, R13 ;  /* 0x000000ffffed7224 */ /* 0x000fe400078e000d */
[----:B---3--:R-:W-:Y:S02]  /*9610*/  IMAD.MOV.U32 R12, RZ, RZ, R248 ;  /* 0x000000ffff0c7224 */ /* 0x008fe400078e00f8 */
[----:B--2---:R-:W-:Y:S02]  /*9620*/  IMAD.MOV.U32 R13, RZ, RZ, R238 ;  /* 0x000000ffff0d7224 */ /* 0x004fe400078e00ee */
[----:B------:R-:W-:-:S04]  /*9630*/  IMAD.WIDE R8, R192, 0x2, R8 ;  /* 0x00000002c0087825 */ /* 0x000fc800078e0208 */
[----:B------:R-:W-:Y:S01]  /*9640*/  IMAD.WIDE R12, R192, 0x2, R12 ;  /* 0x00000002c00c7825 */ /* 0x000fe200078e020c */
[----:B------:R-:W-:Y:S03]  /*9650*/  STL [R1+0x98], R8 ;  /* 0x0000980801007387 */ /* 0x000fe60000100800 */
[----:B------:R-:W-:Y:S01]  /*9660*/  IMAD.MOV.U32 R248, RZ, RZ, R12 ;  /* 0x000000fffff87224 */ /* 0x000fe200078e000c */
[----:B------:R-:W-:Y:S07]  /*9670*/  HMMA.16816.F32 R28, R52, R10, R28 ;  /* 0x0000000a341c723c */ /* 0x000fee000000181c */
[----:B------:R-:W-:-:S02]  /*9680*/  IMAD.MOV.U32 R10, RZ, RZ, R240 ;  /* 0x000000ffff0a7224 */ /* 0x000fc400078e00f0 */
[----:B------:R-:W-:Y:S02]  /*9690*/  IMAD.MOV.U32 R11, RZ, RZ, R236 ;  /* 0x000000ffff0b7224 */ /* 0x000fe400078e00ec */
[----:B------:R-:W-:-:S04]  /*96a0*/  IMAD.WIDE R10, R192, 0x2, R10 ;  /* 0x00000002c00a7825 */ /* 0x000fc800078e020a */
[----:B------:R-:W-:Y:S02]  /*96b0*/  IMAD.MOV.U32 R240, RZ, RZ, R10 ;  /* 0x000000fffff07224 */ /* 0x000fe400078e000a */
[----:B------:R-:W-:Y:S02]  /*96c0*/  IMAD.MOV.U32 R236, RZ, RZ, R11 ;  /* 0x000000ffffec7224 */ /* 0x000fe400078e000b */
[----:B------:R-:W-:Y:S02]  /*96d0*/  IMAD.MOV.U32 R10, RZ, RZ, R189 ;  /* 0x000000ffff0a7224 */ /* 0x000fe400078e00bd */
[----:B------:R-:W-:Y:S02]  /*96e0*/  IMAD.MOV.U32 R11, RZ, RZ, R188 ;  /* 0x000000ffff0b7224 */ /* 0x000fe400078e00bc */
[----:B------:R-:W-:-:S05]  /*96f0*/  IMAD.WIDE R10, R192, 0x2, R10 ;  /* 0x00000002c00a7825 */ /* 0x000fca00078e020a */
[----:B------:R-:W-:Y:S01]  /*9700*/  STL [R1+0x100], R10 ;  /* 0x0001000a01007387 */ /* 0x000fe20000100800 */
[----:B------:R-:W-:-:S03]  /*9710*/  IMAD.MOV.U32 R238, RZ, RZ, R13 ;  /* 0x000000ffffee7224 */ /* 0x000fc600078e000d */
[----:B------:R0:W-:Y:S01]  /*9720*/  STL [R1+0x9c], R11 ;  /* 0x00009c0b01007387 */ /* 0x0001e20000100800 */
[----:B------:R-:W-:Y:S02]  /*9730*/  IMAD.MOV.U32 R12, RZ, RZ, R92 ;  /* 0x000000ffff0c7224 */ /* 0x000fe400078e005c */
[----:B------:R-:W-:Y:S02]  /*9740*/  IMAD.MOV.U32 R13, RZ, RZ, R191 ;  /* 0x000000ffff0d7224 */ /* 0x000fe400078e00bf */
[----:B0-----:R-:W-:Y:S02]  /*9750*/  IMAD.MOV.U32 R11, RZ, RZ, R251 ;  /* 0x000000ffff0b7224 */ /* 0x001fe400078e00fb */
[----:B------:R-:W-:-:S04]  /*9760*/  IMAD.WIDE R12, R192, 0x2, R12 ;  /* 0x00000002c00c7825 */ /* 0x000fc800078e020c */
[----:B----4-:R-:W-:-:S04]  /*9770*/  IMAD.MOV.U32 R10, RZ, RZ, R190 ;  /* 0x000000ffff0a7224 */ /* 0x010fc800078e00be */
[----:B------:R-:W-:-:S05]  /*9780*/  IMAD.WIDE R10, R192, 0x2, R10 ;  /* 0x00000002c00a7825 */ /* 0x000fca00078e020a */
[----:B------:R-:W-:Y:S04]  /*9790*/  STL [R1+0xa0], R10 ;  /* 0x0000a00a01007387 */ /* 0x000fe80000100800 */
[----:B------:R-:W-:Y:S04]  /*97a0*/  STL [R1+0x104], R12 ;  /* 0x0001040c01007387 */ /* 0x000fe80000100800 */
[----:B------:R0:W-:Y:S02]  /*97b0*/  STL [R1+0xa4], R13 ;  /* 0x0000a40d01007387 */ /* 0x0001e40000100800 */
[----:B0-----:R-:W-:-:S02]  /*97c0*/  IMAD.MOV.U32 R13, RZ, RZ, R3 ;  /* 0x000000ffff0d7224 */ /* 0x001fc400078e0003 */
[----:B------:R-:W2:Y:S01]  /*97d0*/  LDL.LU R3, [R1+0x120] ;  /* 0x0001200001037983 */ /* 0x000ea20000300800 */
        /* <DEDUP_REMOVED lines=12> */
[C---:B------:R-:W-:Y:S01]  /*98a0*/  IMAD.WIDE R10, R192.reuse, 0x2, R10 ;  /* 0x00000002c00a7825 */ /* 0x040fe200078e020a */
[----:B------:R0:W5:Y:S03]  /*98b0*/  LDL.LU R6, [R1+0x11c] ;  /* 0x00011c0001067983 */ /* 0x0001660000300800 */
[C---:B------:R-:W-:Y:S01]  /*98c0*/  IMAD.WIDE R8, R192.reuse, 0x2, R8 ;  /* 0x00000002c0087825 */ /* 0x040fe200078e0208 */
[----:B------:R1:W-:Y:S03]  /*98d0*/  STL [R1+0xa8], R10 ;  /* 0x0000a80a01007387 */ /* 0x0003e60000100800 */
[----:B------:R-:W-:Y:S01]  /*98e0*/  IMAD.WIDE R12, R192, 0x2, R12 ;  /* 0x00000002c00c7825 */ /* 0x000fe200078e020c */
[----:B------:R3:W-:Y:S03]  /*98f0*/  STL [R1], R11 ;  /* 0x0000000b01007387 */ /* 0x0007e60000100800 */
[----:B------:R-:W-:-:S02]  /*9900*/  IMAD.MOV.U32 R252, RZ, RZ, R8 ;  /* 0x000000fffffc7224 */ /* 0x000fc400078e0008 */
[----:B------:R-:W-:Y:S01]  /*9910*/  IMAD.MOV.U32 R242, RZ, RZ, R9 ;  /* 0x000000fffff27224 */ /* 0x000fe200078e0009 */
[----:B------:R4:W-:Y:S01]  /*9920*/  STL [R1+0x108], R12 ;  /* 0x0001080c01007387 */ /* 0x0009e20000100800 */
[----:B------:R-:W-:Y:S02]  /*9930*/  IMAD.MOV.U32 R8, RZ, RZ, R95 ;  /* 0x000000ffff087224 */ /* 0x000fe400078e005f */
[----:B------:R-:W-:Y:S01]  /*9940*/  IMAD.MOV.U32 R9, RZ, RZ, R243 ;  /* 0x000000ffff097224 */ /* 0x000fe200078e00f3 */
[----:B------:R0:W-:Y:S01]  /*9950*/  STL [R1+0xac], R13 ;  /* 0x0000ac0d01007387 */ /* 0x0001e20000100800 */
[----:B-1----:R-:W-:Y:S02]  /*9960*/  IMAD.MOV.U32 R10, RZ, RZ, R113 ;  /* 0x000000ffff0a7224 */ /* 0x002fe400078e0071 */
[----:B---3--:R-:W-:Y:S02]  /*9970*/  IMAD.MOV.U32 R11, RZ, RZ, R112 ;  /* 0x000000ffff0b7224 */ /* 0x008fe400078e0070 */
[----:B------:R-:W-:-:S04]  /*9980*/  IMAD.WIDE R8, R192, 0x2, R8 ;  /* 0x00000002c0087825 */ /* 0x000fc800078e0208 */
[----:B----4-:R-:W-:Y:S02]  /*9990*/  IMAD.MOV.U32 R12, RZ, RZ, R97 ;  /* 0x000000ffff0c7224 */ /* 0x010fe400078e0061 */
[----:B0-----:R-:W-:Y:S02]  /*99a0*/  IMAD.MOV.U32 R13, RZ, RZ, R96 ;  /* 0x000000ffff0d7224 */ /* 0x001fe400078e0060 */
[C---:B------:R-:W-:Y:S01]  /*99b0*/  IMAD.WIDE R10, R192.reuse, 0x2, R10 ;  /* 0x00000002c00a7825 */ /* 0x040fe200078e020a */
[----:B------:R0:W-:Y:S03]  /*99c0*/  STL [R1+0x4], R8 ;  /* 0x0000040801007387 */ /* 0x0001e60000100800 */
[----:B------:R-:W-:Y:S01]  /*99d0*/  IMAD.WIDE R12, R192, 0x2, R12 ;  /* 0x00000002c00c7825 */ /* 0x000fe200078e020c */
[----:B------:R1:W-:Y:S03]  /*99e0*/  STL [R1+0xb0], R10 ;  /* 0x0000b00a01007387 */ /* 0x0003e60000100800 */
[----:B------:R-:W-:Y:S01]  /*99f0*/  IMAD.MOV.U32 R243, RZ, RZ, R9 ;  /* 0x000000fffff37224 */ /* 0x000fe200078e0009 */
[----:B------:R3:W-:Y:S01]  /*9a00*/  STL [R1+0x8], R11 ;  /* 0x0000080b01007387 */ /* 0x0007e20000100800 */
[----:B0-----:R-:W-:-:S03]  /*9a10*/  IMAD.MOV.U32 R8, RZ, RZ, R98 ;  /* 0x000000ffff087224 */ /* 0x001fc600078e0062 */
[----:B------:R0:W-:Y:S01]  /*9a20*/  STL [R1+0x10c], R12 ;  /* 0x00010c0c01007387 */ /* 0x0001e20000100800 */
[----:B------:R-:W-:Y:S02]  /*9a30*/  IMAD.MOV.U32 R9, RZ, RZ, R244 ;  /* 0x000000ffff097224 */ /* 0x000fe400078e00f4 */
[----:B-1----:R-:W-:Y:S01]  /*9a40*/  IMAD.MOV.U32 R10, RZ, RZ, R56 ;  /* 0x000000ffff0a7224 */ /* 0x002fe200078e0038 */
[----:B------:R1:W-:Y:S01]  /*9a50*/  STL [R1+0xb4], R13 ;  /* 0x0000b40d01007387 */ /* 0x0003e20000100800 */
[----:B---3--:R-:W-:Y:S02]  /*9a60*/  IMAD.MOV.U32 R11, RZ, RZ, R99 ;  /* 0x000000ffff0b7224 */ /* 0x008fe400078e0063 */
[----:B------:R-:W-:-:S04]  /*9a70*/  IMAD.WIDE R8, R192, 0x2, R8 ;  /* 0x00000002c0087825 */ /* 0x000fc800078e0208 */
[----:B0-----:R-:W-:Y:S02]  /*9a80*/  IMAD.MOV.U32 R12, RZ, RZ, R58 ;  /* 0x000000ffff0c7224 */ /* 0x001fe400078e003a */
[----:B-1----:R-:W-:Y:S02]  /*9a90*/  IMAD.MOV.U32 R13, RZ, RZ, R57 ;  /* 0x000000ffff0d7224 */ /* 0x002fe400078e0039 */
        /* <DEDUP_REMOVED lines=18> */
[----:B------:R1:W-:Y:S04]  /*9bc0*/  STL [R1+0xc0], R10 ;  /* 0x0000c00a01007387 */ /* 0x0003e80000100800 */
[----:B------:R3:W-:Y:S01]  /*9bd0*/  STL [R1+0x18], R11 ;  /* 0x0000180b01007387 */ /* 0x0007e20000100800 */
[----:B------:R-:W-:-:S03]  /*9be0*/  IMAD.MOV.U32 R245, RZ, RZ, R9 ;  /* 0x000000fffff57224 */ /* 0x000fc600078e0009 */
[----:B------:R4:W-:Y:S01]  /*9bf0*/  STL [R1+0x114], R12 ;  /* 0x0001140c01007387 */ /* 0x0009e20000100800 */
[----:B0-----:R-:W-:-:S03]  /*9c00*/  IMAD.MOV.U32 R8, RZ, RZ, R101 ;  /* 0x000000ffff087224 */ /* 0x001fc600078e0065 */
[----:B------:R0:W-:Y:S01]  /*9c10*/  STL [R1+0xc4], R13 ;  /* 0x0000c40d01007387 */ /* 0x0001e20000100800 */
[----:B-1----:R-:W-:Y:S02]  /*9c20*/  IMAD.MOV.U32 R10, RZ, RZ, R41 ;  /* 0x000000ffff0a7224 */ /* 0x002fe400078e0029 */
[----:B---3--:R-:W-:Y:S02]  /*9c30*/  IMAD.MOV.U32 R11, RZ, RZ, R247 ;  /* 0x000000ffff0b7224 */ /* 0x008fe400078e00f7 */
[----:B------:R-:W-:Y:S02]  /*9c40*/  IMAD.MOV.U32 R9, RZ, RZ, R100 ;  /* 0x000000ffff097224 */ /* 0x000fe400078e0064 */
[----:B----4-:R-:W-:Y:S02]  /*9c50*/  IMAD.MOV.U32 R12, RZ, RZ, R40 ;  /* 0x000000ffff0c7224 */ /* 0x010fe400078e0028 */
[----:B0-----:R-:W-:Y:S02]  /*9c60*/  IMAD.MOV.U32 R13, RZ, RZ, R246 ;  /* 0x000000ffff0d7224 */ /* 0x001fe400078e00f6 */
[----:B------:R-:W-:-:S04]  /*9c70*/  IMAD.WIDE R10, R192, 0x2, R10 ;  /* 0x00000002c00a7825 */ /* 0x000fc800078e020a */
[----:B------:R-:W-:-:S04]  /*9c80*/  IMAD.WIDE R12, R192, 0x2, R12 ;  /* 0x00000002c00c7825 */ /* 0x000fc800078e020c */
[----:B------:R-:W-:Y:S01]  /*9c90*/  IMAD.WIDE R8, R192, 0x2, R8 ;  /* 0x00000002c0087825 */ /* 0x000fe200078e0208 */
[----:B------:R0:W-:Y:S01]  /*9ca0*/  STL [R1+0x1c], R12 ;  /* 0x00001c0c01007387 */ /* 0x0001e20000100800 */
[----:B------:R-:W-:-:S03]  /*9cb0*/  UIADD3 UR7, UR7, -0x1, URZ ;  /* 0xffffffff07077890 */ /* 0x000fc6000fffe03f */
[----:B------:R0:W-:Y:S04]  /*9cc0*/  STL [R1+0x20], R10 ;  /* 0x0000200a01007387 */ /* 0x0001e80000100800 */
[----:B------:R0:W-:Y:S04]  /*9cd0*/  STL [R1+0xc8], R8 ;  /* 0x0000c80801007387 */ /* 0x0001e80000100800 */
[----:B------:R0:W-:Y:S01]  /*9ce0*/  STL [R1+0x24], R9 ;  /* 0x0000240901007387 */ /* 0x0001e20000100800 */
[----:B------:R-:W-:Y:S01]  /*9cf0*/  ISETP.NE.U32.AND P0, PT, RZ, UR7, PT ;  /* 0x00000007ff007c0c */ /* 0x000fe2000bf05070 */
[----:B------:R-:W-:Y:S01]  /*9d00*/  HMMA.16816.F32 R32, R52, R14, R32 ;  /* 0x0000000e3420723c */ /* 0x000fe20000001820 */
[----:B------:R-:W-:-:S02]  /*9d10*/  IMAD.MOV.U32 R235, RZ, RZ, R17 ;  /* 0x000000ffffeb7224 */ /* 0x000fc400078e0011 */
[----:B------:R-:W-:-:S03]  /*9d20*/  IMAD.MOV.U32 R246, RZ, RZ, R13 ;  /* 0x000000fffff67224 */ /* 0x000fc600078e000d */
[----:B------:R-:W-:Y:S01]  /*9d30*/  HMMA.16816.F32 R36, R52, R18, R36 ;  /* 0x000000123424723c */ /* 0x000fe20000001824 */
[----:B------:R-:W-:-:S05]  /*9d40*/  IMAD.MOV.U32 R247, RZ, RZ, R11 ;  /* 0x000000fffff77224 */ /* 0x000fca00078e000b */
[C---:B------:R-:W-:Y:S06]  /*9d50*/  HMMA.16816.F32 R104, R52.reuse, R102, R104 ;  /* 0x000000663468723c */ /* 0x040fec0000001868 */
[C---:B------:R-:W-:Y:S06]  /*9d60*/  HMMA.16816.F32 R140, R52.reuse, R42, R140 ;  /* 0x0000002a348c723c */ /* 0x040fec000000188c */
[C---:B------:R-:W-:Y:S06]  /*9d70*/  HMMA.16816.F32 R176, R52.reuse, R46, R176 ;  /* 0x0000002e34b0723c */ /* 0x040fec00000018b0 */
[C---:B------:R-:W-:Y:S06]  /*9d80*/  HMMA.16816.F32 R168, R52.reuse, R110, R168 ;  /* 0x0000006e34a8723c */ /* 0x040fec00000018a8 */
[----:B------:R-:W-:Y:S01]  /*9d90*/  HMMA.16816.F32 R24, R52, R114, R24 ;  /* 0x000000723418723c */ /* 0x000fe20000001818 */
[----:B--2---:R-:W-:Y:S01]  /*9da0*/  VIADD R3, R3, 0xffffffe0 ;  /* 0xffffffe003037836 */ /* 0x004fe20000000000 */
[----:B------:R-:W-:-:S07]  /*9db0*/  NOP ;  /* 0x0000000000007918 */ /* 0x000fce0000000000 */
[----:B0-----:R-:W-:-:S15]  /*9dc0*/  @P0 BRA `(.L_x_1) ;  /* 0xffffffb400040947 */ /* 0x001fde000383ffff */
[----:B------:R-:W-:Y:S02]  /*9dd0*/  F2FP.F16.F32.PACK_AB R71, R71, R70 ;  /* 0x000000464747723e */ /* 0x000fe400000000ff */
[----:B------:R-:W-:Y:S02]  /*9de0*/  F2FP.F16.F32.PACK_AB R171, R171, R170 ;  /* 0x000000aaabab723e */ /* 0x000fe400000000ff */
[----:B------:R-:W-:Y:S02]  /*9df0*/  F2FP.F16.F32.PACK_AB R67, R67, R66 ;  /* 0x000000424343723e */ /* 0x000fe400000000ff */
[----:B------:R-:W-:Y:S02]  /*9e00*/  F2FP.F16.F32.PACK_AB R179, R179, R178 ;  /* 0x000000b2b3b3723e */ /* 0x000fe400000000ff */
[----:B------:R-:W-:Y:S02]  /*9e10*/  F2FP.F16.F32.PACK_AB R143, R143, R142 ;  /* 0x0000008e8f8f723e */ /* 0x000fe400000000ff */
[----:B------:R-:W-:-:S02]  /*9e20*/  F2FP.F16.F32.PACK_AB R119, R119, R118 ;  /* 0x000000767777723e */ /* 0x000fc400000000ff */
        /* <DEDUP_REMOVED lines=57> */
[----:B------:R-:W-:-:S07]  /*a1c0*/  F2FP.F16.F32.PACK_AB R144, R137, R136 ;  /* 0x000000888990723e */ /* 0x000fce00000000ff */
.L_x_0:
[----:B------:R-:W1:Y:S01]  /*a1d0*/  S2R R2, SR_TID.X ;  /* 0x0000000000027919 */ /* 0x000e620000002100 */
[----:B------:R-:W2:Y:S01]  /*a1e0*/  S2UR UR5, SR_CgaCtaId ;  /* 0x00000000000579c3 */ /* 0x000ea20000008800 */
[----:B------:R-:W-:Y:S01]  /*a1f0*/  UMOV UR4, 0x400 ;  /* 0x0000040000047882 */ /* 0x000fe20000000000 */
[----:B------:R-:W-:Y:S01]  /*a200*/  ULDC.64 UR8, c[0x0][0x228] ;  /* 0x00008a0000087ab9 */ /* 0x000fe20000000a00 */
[----:B------:R-:W3:Y:S01]  /*a210*/  LDL.LU R7, [R1+0x118] ;  /* 0x0001180001077983 */ /* 0x000ee20000300800 */
[C---:B-----5:R-:W-:Y:S01]  /*a220*/  VIADD R5, R6.reuse, 0x1 ;  /* 0x0000000106057836 */ /* 0x060fe20000000000 */
[----:B------:R-:W-:Y:S01]  /*a230*/  ULDC UR6, c[0x0][0x22c] ;  /* 0x00008b0000067ab9 */ /* 0x000fe20000000800 */
[----:B------:R-:W-:Y:S01]  /*a240*/  VIADD R4, R6, 0x2 ;  /* 0x0000000206047836 */ /* 0x000fe20000000000 */
[----:B--2---:R-:W-:-:S03]  /*a250*/  ULEA UR4, UR5, UR4, 0x18 ;  /* 0x0000000405047291 */ /* 0x004fc6000f8ec03f */
[----:B------:R-:W-:Y:S01]  /*a260*/  ULDC UR5, c[0x0][0x22c] ;  /* 0x00008b0000057ab9 */ /* 0x000fe20000000800 */
[C---:B-1----:R-:W-:Y:S02]  /*a270*/  LOP3.LUT R0, R2.reuse, 0x20, RZ, 0xc0, !PT ;  /* 0x0000002002007812 */ /* 0x042fe400078ec0ff */
[----:B------:R-:W-:Y:S02]  /*a280*/  LOP3.LUT R3, R2, 0x1f, RZ, 0xc0, !PT ;  /* 0x0000001f02037812 */ /* 0x000fe400078ec0ff */
[----:B------:R-:W-:-:S05]  /*a290*/  LEA R0, R0, UR4, 0x5 ;  /* 0x0000000400007c11 */ /* 0x000fca000f8e28ff */
[----:B------:R-:W-:Y:S01]  /*a2a0*/  IMAD R72, R3, 0x10, R0 ;  /* 0x0000001003487824 */ /* 0x000fe200078e0200 */
[----:B------:R-:W-:Y:S01]  /*a2b0*/  BAR.SYNC.DEFER_BLOCKING 0x0 ;  /* 0x0000000000007b1d */ /* 0x000fe20000010000 */
[----:B------:R-:W-:Y:S01]  /*a2c0*/  LOP3.LUT R0, R2, 0x3f, RZ, 0xc0, !PT ;  /* 0x0000003f02007812 */ /* 0x000fe200078ec0ff */
[----:B------:R-:W-:-:S03]  /*a2d0*/  VIADD R3, R6, 0x4 ;  /* 0x0000000406037836 */ /* 0x000fc60000000000 */
[----:B------:R-:W-:Y:S01]  /*a2e0*/  LEA R0, R0, UR4, 0x4 ;  /* 0x0000000400007c11 */ /* 0x000fe2000f8e20ff */
[----:B------:R-:W-:Y:S01]  /*a2f0*/  ULDC UR4, c[0x0][0x244] ;  /* 0x0000910000047ab9 */ /* 0x000fe20000000800 */
[----:B------:R-:W-:Y:S04]  /*a300*/  STSM.16.M88.4 [R72], R144 ;  /* 0x0000009048007844 */ /* 0x000fe80000000200 */
[----:B------:R-:W-:Y:S01]  /*a310*/  STSM.16.M88.4 [R72+0x200], R28 ;  /* 0x0002001c48007844 */ /* 0x000fe20000000200 */
[----:B------:R-:W-:Y:S06]  /*a320*/  BAR.SYNC.DEFER_BLOCKING 0x0 ;  /* 0x0000000000007b1d */ /* 0x000fec0000010000 */
[----:B------:R-:W1:Y:S04]  /*a330*/  LDS.128 R76, [R0] ;  /* 0x00000000004c7984 */ /* 0x000e680000000c00 */
[----:B------:R-:W2:Y:S01]  /*a340*/  LDS.128 R60, [R0+0x400] ;  /* 0x00040000003c7984 */ /* 0x000ea20000000c00 */
[----:B------:R-:W-:Y:S06]  /*a350*/  BAR.SYNC.DEFER_BLOCKING 0x0 ;  /* 0x0000000000007b1d */ /* 0x000fec0000010000 */
[----:B------:R-:W-:Y:S04]  /*a360*/  STSM.16.M88.4 [R72], R148 ;  /* 0x0000009448007844 */ /* 0x000fe80000000200 */
[----:B------:R-:W-:Y:S01]  /*a370*/  STSM.16.M88.4 [R72+0x200], R32 ;  /* 0x0002002048007844 */ /* 0x000fe20000000200 */
[----:B------:R-:W-:Y:S06]  /*a380*/  BAR.SYNC.DEFER_BLOCKING 0x0 ;  /* 0x0000000000007b1d */ /* 0x000fec0000010000 */
[----:B------:R-:W4:Y:S04]  /*a390*/  LDS.128 R56, [R0] ;  /* 0x0000000000387984 */ /* 0x000f280000000c00 */
[----:B------:R-:W4:Y:S01]  /*a3a0*/  LDS.128 R48, [R0+0x400] ;  /* 0x0004000000307984 */ /* 0x000f220000000c00 */
        /* <DEDUP_REMOVED lines=10> */
[----:B0-----:R-:W0:Y:S04]  /*a450*/  LDS.128 R20, [R0] ;  /* 0x0000000000147984 */ /* 0x001e280000000c00 */
[----:B------:R-:W0:Y:S01]  /*a460*/  LDS.128 R16, [R0+0x400] ;  /* 0x0004000000107984 */ /* 0x000e220000000c00 */
[----:B------:R-:W-:Y:S01]  /*a470*/  BAR.SYNC.DEFER_BLOCKING 0x0 ;  /* 0x0000000000007b1d */ /* 0x000fe20000010000 */
[----:B---3--:R-:W-:-:S04]  /*a480*/  ISETP.GE.AND P0, PT, R7, UR8, PT ;  /* 0x0000000807007c0c */ /* 0x008fc8000bf06270 */
[----:B------:R-:W-:Y:S01]  /*a490*/  ISETP.LT.AND P4, PT, R5, UR6, !P0 ;  /* 0x0000000605007c0c */ /* 0x000fe2000c781270 */
[----:B------:R-:W-:Y:S01]  /*a4a0*/  ULDC UR6, c[0x0][0x22c] ;  /* 0x00008b0000067ab9 */ /* 0x000fe20000000800 */
[----:B------:R-:W-:Y:S01]  /*a4b0*/  ISETP.LT.AND P2, PT, R4, UR5, !P0 ;  /* 0x0000000504007c0c */ /* 0x000fe2000c741270 */
[C---:B------:R-:W-:Y:S01]  /*a4c0*/  VIADD R4, R6.reuse, 0x3 ;  /* 0x0000000306047836 */ /* 0x040fe20000000000 */
[----:B------:R-:W-:Y:S01]  /*a4d0*/  ISETP.LT.AND P3, PT, R3, UR6, !P0 ;  /* 0x0000000603007c0c */ /* 0x000fe2000c761270 */
[----:B------:R-:W-:Y:S01]  /*a4e0*/  IMAD R3, R7, UR4, RZ ;  /* 0x0000000407037c24 */ /* 0x000fe2000f8e02ff */
[----:B------:R-:W-:Y:S01]  /*a4f0*/  ULDC UR4, c[0x0][0x248] ;  /* 0x0000920000047ab9 */ /* 0x000fe20000000800 */
[----:B------:R-:W-:Y:S01]  /*a500*/  ULDC.64 UR6, c[0x0][0x220] ;  /* 0x0000880000067ab9 */ /* 0x000fe20000000a00 */
[C---:B------:R-:W-:Y:S01]  /*a510*/  IMAD R5, R6.reuse, UR4, RZ ;  /* 0x0000000406057c24 */ /* 0x040fe2000f8e02ff */
[----:B------:R-:W-:Y:S01]  /*a520*/  ULDC UR5, c[0x0][0x22c] ;  /* 0x00008b0000057ab9 */ /* 0x000fe20000000800 */
[C---:B------:R-:W-:Y:S01]  /*a530*/  LEA R2, P6, R3.reuse, UR6, 0x1 ;  /* 0x0000000603027c11 */ /* 0x040fe2000f8c08ff */
[----:B------:R-:W-:Y:S01]  /*a540*/  VIADD R7, R6, 0x5 ;  /* 0x0000000506077836 */ /* 0x000fe20000000000 */
[----:B------:R-:W-:Y:S01]  /*a550*/  ISETP.LT.AND P1, PT, R4, UR5, !P0 ;  /* 0x0000000504007c0c */ /* 0x000fe2000c721270 */
[----:B------:R-:W-:Y:S01]  /*a560*/  ULDC UR5, c[0x0][0x22c] ;  /* 0x00008b0000057ab9 */ /* 0x000fe20000000800 */
[----:B------:R-:W-:Y:S01]  /*a570*/  STSM.16.M88.4 [R72], R116 ;  /* 0x0000007448007844 */ /* 0x000fe20000000200 */
[----:B------:R-:W-:Y:S01]  /*a580*/  LEA.HI.X.SX32 R3, R3, UR7, 0x1, P6 ;  /* 0x0000000703037c11 */ /* 0x000fe2000b0f0eff */
[----:B------:R-:W-:Y:S01]  /*a590*/  ULDC UR6, c[0x0][0x248] ;  /* 0x0000920000067ab9 */ /* 0x000fe20000000800 */
[----:B------:R-:W-:Y:S01]  /*a5a0*/  ISETP.LT.AND P5, PT, R6, UR9, !P0 ;  /* 0x0000000906007c0c */ /* 0x000fe2000c7a1270 */
[----:B------:R-:W-:Y:S01]  /*a5b0*/  STSM.16.M88.4 [R72+0x200], R140 ;  /* 0x0002008c48007844 */ /* 0x000fe20000000200 */
[----:B------:R-:W-:Y:S01]  /*a5c0*/  BAR.SYNC.DEFER_BLOCKING 0x0 ;  /* 0x0000000000007b1d */ /* 0x000fe20000010000 */
[----:B------:R-:W-:-:S05]  /*a5d0*/  LEA R4, P6, R5, R2, 0x1 ;  /* 0x0000000205047211 */ /* 0x000fca00078c08ff */
[----:B------:R-:W-:Y:S01]  /*a5e0*/  ULDC UR7, c[0x0][0x22c] ;  /* 0x00008b0000077ab9 */ /* 0x000fe20000000800 */
[----:B------:R-:W3:Y:S04]  /*a5f0*/  LDS.128 R12, [R0] ;  /* 0x00000000000c7984 */ /* 0x000ee80000000c00 */
[----:B------:R-:W3:Y:S01]  /*a600*/  LDS.128 R8, [R0+0x400] ;  /* 0x0004000000087984 */ /* 0x000ee20000000c00 */
[----:B------:R-:W-:Y:S06]  /*a610*/  BAR.SYNC.DEFER_BLOCKING 0x0 ;  /* 0x0000000000007b1d */ /* 0x000fec0000010000 */
[----:B------:R-:W-:Y:S04]  /*a620*/  STSM.16.M88.4 [R72], R40 ;  /* 0x0000002848007844 */ /* 0x000fe80000000200 */
[----:B------:R-:W-:Y:S01]  /*a630*/  STSM.16.M88.4 [R72+0x200], R176 ;  /* 0x000200b048007844 */ /* 0x000fe20000000200 */
[----:B------:R-:W-:Y:S06]  /*a640*/  BAR.SYNC.DEFER_BLOCKING 0x0 ;  /* 0x0000000000007b1d */ /* 0x000fec0000010000 */
[----:B------:R-:W3:Y:S04]  /*a650*/  LDS.128 R36, [R0] ;  /* 0x0000000000247984 */ /* 0x000ee80000000c00 */
[----:B------:R-:W3:Y:S01]  /*a660*/  LDS.128 R32, [R0+0x400] ;  /* 0x0004000000207984 */ /* 0x000ee20000000c00 */
[----:B------:R-:W-:Y:S06]  /*a670*/  BAR.SYNC.DEFER_BLOCKING 0x0 ;  /* 0x0000000000007b1d */ /* 0x000fec0000010000 */
[----:B------:R1:W-:Y:S04]  /*a680*/  STSM.16.M88.4 [R72], R64 ;  /* 0x0000004048007844 */ /* 0x0003e80000000200 */
[----:B------:R-:W-:Y:S01]  /*a690*/  STSM.16.M88.4 [R72+0x200], R168 ;  /* 0x000200a848007844 */ /* 0x000fe20000000200 */
[----:B------:R-:W-:Y:S01]  /*a6a0*/  BAR.SYNC.DEFER_BLOCKING 0x0 ;  /* 0x0000000000007b1d */ /* 0x000fe20000010000 */
[C---:B-1----:R-:W-:Y:S01]  /*a6b0*/  VIADD R65, R5.reuse, UR4 ;  /* 0x0000000405417c36 */ /* 0x042fe20008000000 */
[----:B------:R-:W-:-:S03]  /*a6c0*/  LEA.HI.X.SX32 R5, R5, R3, 0x1, P6 ;  /* 0x0000000305057211 */ /* 0x000fc600030f0eff */
[C---:B------:R-:W-:Y:S01]  /*a6d0*/  VIADD R66, R65.reuse, UR4 ;  /* 0x0000000441427c36 */ /* 0x040fe20008000000 */
[----:B------:R-:W-:-:S04]  /*a6e0*/  LEA R64, P6, R65, R2, 0x1 ;  /* 0x0000000241407211 */ /* 0x000fc800078c08ff */
[----:B------:R-:W-:Y:S01]  /*a6f0*/  LEA.HI.X.SX32 R65, R65, R3, 0x1, P6 ;  /* 0x0000000341417211 */ /* 0x000fe200030f0eff */
[----:B------:R-:W1:Y:S04]  /*a700*/  LDS.128 R44, [R0] ;  /* 0x00000000002c7984 */ /* 0x000e680000000c00 */
[----:B------:R-:W1:Y:S01]  /*a710*/  LDS.128 R40, [R0+0x400] ;  /* 0x0004000000287984 */ /* 0x000e620000000c00 */
[----:B------:R-:W-:Y:S06]  /*a720*/  BAR.SYNC.DEFER_BLOCKING 0x0 ;  /* 0x0000000000007b1d */ /* 0x000fec0000010000 */
[----:B------:R-:W-:Y:S04]  /*a730*/  STSM.16.M88.4 [R72], R68 ;  /* 0x0000004448007844 */ /* 0x000fe80000000200 */
[----:B------:R2:W-:Y:S01]  /*a740*/  STSM.16.M88.4 [R72+0x200], R52 ;  /* 0x0002003448007844 */ /* 0x0005e20000000200 */
[----:B------:R-:W-:Y:S01]  /*a750*/  BAR.SYNC.DEFER_BLOCKING 0x0 ;  /* 0x0000000000007b1d */ /* 0x000fe20000010000 */
[----:B--2---:R-:W-:-:S02]  /*a760*/  LEA R52, P6, R66, R2, 0x1 ;  /* 0x0000000242347211 */ /* 0x004fc400078c08ff */
[----:B------:R-:W-:Y:S02]  /*a770*/  PRMT R54, R76, 0x7632, R54 ;  /* 0x000076324c367816 */ /* 0x000fe40000000036 */
[C---:B------:R-:W-:Y:S01]  /*a780*/  LEA.HI.X.SX32 R53, R66.reuse, R3, 0x1, P6 ;  /* 0x0000000342357211 */ /* 0x040fe200030f0eff */
[----:B------:R-:W-:-:S04]  /*a790*/  VIADD R66, R66, UR4 ;  /* 0x0000000442427c36 */ /* 0x000fc80008000000 */
[----:B------:R-:W-:Y:S01]  /*a7a0*/  VIADD R55, R66, UR4 ;  /* 0x0000000442377c36 */ /* 0x000fe20008000000 */
[----:B------:R2:W-:Y:S01]  /*a7b0*/  @P5 STG.E.U16 desc[UR10][R4.64], R76 ;  /* 0x0000004c04005986 */ /* 0x0005e2000c10150a */
[----:B------:R-:W-:Y:S01]  /*a7c0*/  ISETP.LT.AND P5, PT, R7, UR5, !P0 ;  /* 0x0000000507007c0c */ /* 0x000fe2000c7a1270 */
[C---:B------:R-:W-:Y:S01]  /*a7d0*/  VIADD R7, R6.reuse, 0x6 ;  /* 0x0000000606077836 */ /* 0x040fe20000000000 */
[----:B------:R-:W-:Y:S01]  /*a7e0*/  ULDC UR5, c[0x0][0x22c] ;  /* 0x00008b0000057ab9 */ /* 0x000fe20000000800 */
[----:B------:R4:W-:Y:S03]  /*a7f0*/  @P4 STG.E.U16 desc[UR10][R64.64], R54 ;  /* 0x0000003640004986 */ /* 0x0009e6000c10150a */
[----:B------:R-:W-:Y:S01]  /*a800*/  ISETP.LT.AND P4, PT, R7, UR5, !P0 ;  /* 0x0000000507007c0c */ /* 0x000fe2000c781270 */
[----:B------:R-:W-:Y:S01]  /*a810*/  ULDC UR5, c[0x0][0x22c] ;  /* 0x00008b0000057ab9 */ /* 0x000fe20000000800 */
[----:B------:R0:W-:Y:S01]  /*a820*/  @P2 STG.E.U16 desc[UR10][R52.64], R77 ;  /* 0x0000004d34002986 */ /* 0x0001e2000c10150a */
[----:B------:R-:W-:-:S02]  /*a830*/  VIADD R7, R6, 0x8 ;  /* 0x0000000806077836 */ /* 0x000fc40000000000 */
[----:B--2---:R-:W-:Y:S01]  /*a840*/  VIADD R5, R6, 0x7 ;  /* 0x0000000706057836 */ /* 0x004fe20000000000 */
[----:B------:R-:W-:Y:S01]  /*a850*/  LEA R4, P6, R66, R2, 0x1 ;  /* 0x0000000242047211 */ /* 0x000fe200078c08ff */
[----:B----4-:R-:W-:-:S03]  /*a860*/  VIADD R64, R55, UR4 ;  /* 0x0000000437407c36 */ /* 0x010fc60008000000 */
[----:B------:R-:W-:Y:S01]  /*a870*/  ISETP.LT.AND P2, PT, R5, UR5, !P0 ;  /* 0x0000000505007c0c */ /* 0x000fe2000c741270 */
[----:B------:R-:W-:Y:S01]  /*a880*/  ULDC UR5, c[0x0][0x22c] ;  /* 0x00008b0000057ab9 */ /* 0x000fe20000000800 */
[-C--:B------:R-:W-:Y:S02]  /*a890*/  LEA.HI.X.SX32 R5, R66, R3.reuse, 0x1, P6 ;  /* 0x0000000342057211 */ /* 0x080fe400030f0eff */
[-C--:B------:R-:W-:Y:S02]  /*a8a0*/  LEA R54, P6, R55, R2.reuse, 0x1 ;  /* 0x0000000237367211 */ /* 0x080fe400078c08ff */
[----:B0-----:R-:W-:Y:S02]  /*a8b0*/  PRMT R53, R77, 0x7632, R53 ;  /* 0x000076324d357816 */ /* 0x001fe40000000035 */
[----:B------:R-:W-:Y:S02]  /*a8c0*/  LEA.HI.X.SX32 R55, R55, R3, 0x1, P6 ;  /* 0x0000000337377211 */ /* 0x000fe400030f0eff */
[----:B------:R-:W-:Y:S01]  /*a8d0*/  LEA R52, P6, R64, R2, 0x1 ;  /* 0x0000000240347211 */ /* 0x000fe200078c08ff */
[----:B------:R0:W-:Y:S01]  /*a8e0*/  @P1 STG.E.U16 desc[UR10][R4.64], R53 ;  /* 0x0000003504001986 */ /* 0x0001e2000c10150a */
[----:B------:R-:W-:Y:S01]  /*a8f0*/  ISETP.LT.AND P1, PT, R7, UR5, !P0 ;  /* 0x0000000507007c0c */ /* 0x000fe2000c721270 */
[----:B------:R-:W-:Y:S01]  /*a900*/  VIADD R7, R6, 0x9 ;  /* 0x0000000906077836 */ /* 0x000fe20000000000 */
[----:B------:R-:W-:Y:S01]  /*a910*/  ULDC UR5, c[0x0][0x22c] ;  /* 0x00008b0000057ab9 */ /* 0x000fe20000000800 */
[----:B------:R2:W-:Y:S01]  /*a920*/  @P3 STG.E.U16 desc[UR10][R54.64], R78 ;  /* 0x0000004e36003986 */ /* 0x0005e2000c10150a */
[----:B------:R-:W-:-:S02]  /*a930*/  PRMT R65, R79, 0x7632, R65 ;  /* 0x000076324f417816 */ /* 0x000fc40000000041 */
[----:B------:R-:W-:Y:S01]  /*a940*/  ISETP.LT.AND P3, PT, R7, UR5, !P0 ;  /* 0x0000000507007c0c */ /* 0x000fe2000c761270 */
[----:B------:R-:W-:Y:S01]  /*a950*/  VIADD R7, R6, 0xa ;  /* 0x0000000a06077836 */ /* 0x000fe20000000000 */
[----:B------:R-:W-:Y:S01]  /*a960*/  ULDC UR5, c[0x0][0x22c] ;  /* 0x00008b0000057ab9 */ /* 0x000fe20000000800 */
[C---:B0-----:R-:W-:Y:S01]  /*a970*/  LEA.HI.X.SX32 R53, R64.reuse, R3, 0x1, P6 ;  /* 0x0000000340357211 */ /* 0x041fe200030f0eff */
[----:B------:R-:W-:Y:S01]  /*a980*/  VIADD R64, R64, UR4 ;  /* 0x0000000440407c36 */ /* 0x000fe20008000000 */
[----:B------:R-:W-:-:S03]  /*a990*/  PRMT R5, R78, 0x7632, R5 ;  /* 0x000076324e057816 */ /* 0x000fc60000000005 */
[C---:B--2---:R-:W-:Y:S02]  /*a9a0*/  VIADD R55, R64.reuse, UR4 ;  /* 0x0000000440377c36 */ /* 0x044fe40008000000 */
[----:B------:R0:W-:Y:S01]  /*a9b0*/  @P5 STG.E.U16 desc[UR10][R52.64], R5 ;  /* 0x0000000534005986 */ /* 0x0001e2000c10150a */
[CC--:B------:R-:W-:Y:S02]  /*a9c0*/  LEA R4, P5, R64.reuse, R2.reuse, 0x1 ;  /* 0x0000000240047211 */ /* 0x0c0fe400078a08ff */
[C---:B------:R-:W-:Y:S02]  /*a9d0*/  LEA R54, P6, R55.reuse, R2, 0x1 ;  /* 0x0000000237367211 */ /* 0x040fe400078c08ff */
[-C--:B0-----:R-:W-:Y:S01]  /*a9e0*/  LEA.HI.X.SX32 R5, R64, R3.reuse, 0x1, P5 ;  /* 0x0000000340057211 */ /* 0x081fe200028f0eff */
[----:B------:R-:W-:Y:S01]  /*a9f0*/  VIADD R53, R55, UR4 ;  /* 0x0000000437357c36 */ /* 0x000fe20008000000 */
[----:B------:R-:W-:Y:S01]  /*aa00*/  ISETP.LT.AND P5, PT, R7, UR5, !P0 ;  /* 0x0000000507007c0c */ /* 0x000fe2000c7a1270 */
[----:B------:R-:W-:Y:S01]  /*aa10*/  VIADD R7, R6, 0xb ;  /* 0x0000000b06077836 */ /* 0x000fe20000000000 */
[----:B------:R-:W-:Y:S01]  /*aa20*/  ULDC UR5, c[0x0][0x22c] ;  /* 0x00008b0000057ab9 */ /* 0x000fe20000000800 */
[----:B------:R0:W-:Y:S01]  /*aa30*/  @P4 STG.E.U16 desc[UR10][R4.64], R79 ;  /* 0x0000004f04004986 */ /* 0x0001e2000c10150a */
[----:B------:R-:W-:-:S02]  /*aa40*/  LEA.HI.X.SX32 R55, R55, R3, 0x1, P6 ;  /* 0x0000000337377211 */ /* 0x000fc400030f0eff */
[----:B------:R-:W-:Y:S01]  /*aa50*/  ISETP.LT.AND P4, PT, R7, UR5, !P0 ;  /* 0x0000000507007c0c */ /* 0x000fe2000c781270 */
[C---:B------:R-:W-:Y:S01]  /*aa60*/  VIADD R7, R6.reuse, 0xc ;  /* 0x0000000c06077836 */ /* 0x040fe20000000000 */
[----:B------:R-:W-:Y:S01]  /*aa70*/  ULDC UR5, c[0x0][0x22c] ;  /* 0x00008b0000057ab9 */ /* 0x000fe20000000800 */
[-C--:B------:R-:W-:Y:S01]  /*aa80*/  LEA R52, P6, R53, R2.reuse, 0x1 ;  /* 0x0000000235347211 */ /* 0x080fe200078c08ff */
[----:B------:R2:W-:Y:S02]  /*aa90*/  @P2 STG.E.U16 desc[UR10][R54.64], R65 ;  /* 0x0000004136002986 */ /* 0x0005e4000c10150a */
[----:B------:R-:W-:Y:S01]  /*aaa0*/  ISETP.LT.AND P2, PT, R7, UR5, !P0 ;  /* 0x0000000507007c0c */ /* 0x000fe2000c741270 */
[C---:B------:R-:W-:Y:S01]  /*aab0*/  VIADD R7, R53.reuse, UR4 ;  /* 0x0000000435077c36 */ /* 0x040fe20008000000 */
[-C--:B------:R-:W-:Y:S01]  /*aac0*/  LEA.HI.X.SX32 R53, R53, R3.reuse, 0x1, P6 ;  /* 0x0000000335357211 */ /* 0x080fe200030f0eff */
[C---:B0-----:R-:W-:Y:S01]  /*aad0*/  VIADD R5, R6.reuse, 0xd ;  /* 0x0000000d06057836 */ /* 0x041fe20000000000 */
[----:B------:R-:W-:Y:S01]  /*aae0*/  ULDC UR5, c[0x0][0x22c] ;  /* 0x00008b0000057ab9 */ /* 0x000fe20000000800 */
[C---:B------:R-:W-:Y:S01]  /*aaf0*/  VIADD R64, R7.reuse, UR4 ;  /* 0x0000000407407c36 */ /* 0x040fe20008000000 */
[-C--:B------:R-:W-:Y:S01]  /*ab00*/  LEA R4, P6, R7, R2.reuse, 0x1 ;  /* 0x0000000207047211 */ /* 0x080fe200078c08ff */
[----:B------:R0:W-:Y:S01]  /*ab10*/  @P1 STG.E.U16 desc[UR10][R52.64], R60 ;  /* 0x0000003c34001986 */ /* 0x0001e2000c10150a */
[----:B------:R-:W-:Y:S01]  /*ab20*/  ISETP.LT.AND P1, PT, R5, UR5, !P0 ;  /* 0x0000000505007c0c */ /* 0x000fe2000c721270 */
[----:B------:R-:W-:Y:S01]  /*ab30*/  ULDC UR5, c[0x0][0x22c] ;  /* 0x00008b0000057ab9 */ /* 0x000fe20000000800 */
[----:B------:R-:W-:Y:S01]  /*ab40*/  LEA.HI.X.SX32 R5, R7, R3, 0x1, P6 ;  /* 0x0000000307057211 */ /* 0x000fe200030f0eff */
[----:B------:R-:W-:Y:S01]  /*ab50*/  VIADD R7, R6, 0xe ;  /* 0x0000000e06077836 */ /* 0x000fe20000000000 */
[----:B--2---:R-:W-:-:S04]  /*ab60*/  LEA R54, P6, R64, R2, 0x1 ;  /* 0x0000000240367211 */ /* 0x004fc800078c08ff */
[C---:B------:R-:W-:Y:S01]  /*ab70*/  LEA.HI.X.SX32 R55, R64.reuse, R3, 0x1, P6 ;  /* 0x0000000340377211 */ /* 0x040fe200030f0eff */
[----:B------:R-:W-:Y:S01]  /*ab80*/  VIADD R64, R64, UR4 ;  /* 0x0000000440407c36 */ /* 0x000fe20008000000 */
[----:B0-----:R-:W-:-:S03]  /*ab90*/  PRMT R53, R60, 0x7632, R53 ;  /* 0x000076323c357816 */ /* 0x001fc60000000035 */
[C---:B------:R-:W-:Y:S01]  /*aba0*/  VIADD R60, R64.reuse, UR4 ;  /* 0x00000004403c7c36 */ /* 0x040fe20008000000 */
[----:B------:R-:W-:Y:S01]  /*abb0*/  LEA R52, P6, R64, R2, 0x1 ;  /* 0x0000000240347211 */ /* 0x000fe200078c08ff */
[----:B------:R0:W-:Y:S01]  /*abc0*/  @P3 STG.E.U16 desc[UR10][R4.64], R53 ;  /* 0x0000003504003986 */ /* 0x0001e2000c10150a */
[----:B------:R-:W-:Y:S01]  /*abd0*/  ISETP.LT.AND P3, PT, R7, UR5, !P0 ;  /* 0x0000000507007c0c */ /* 0x000fe2000c761270 */
[C---:B------:R-:W-:Y:S01]  /*abe0*/  VIADD R7, R6.reuse, 0xf ;  /* 0x0000000f06077836 */ /* 0x040fe20000000000 */
[----:B------:R-:W-:Y:S01]  /*abf0*/  ULDC UR5, c[0x0][0x22c] ;  /* 0x00008b0000057ab9 */ /* 0x000fe20000000800 */
[----:B------:R2:W-:Y:S03]  /*ac00*/  @P5 STG.E.U16 desc[UR10][R54.64], R61 ;  /* 0x0000003d36005986 */ /* 0x0005e6000c10150a */
[----:B------:R-:W-:Y:S01]  /*ac10*/  ISETP.LT.AND P5, PT, R7, UR5, !P0 ;  /* 0x0000000507007c0c */ /* 0x000fe2000c7a1270 */
[----:B------:R-:W-:Y:S01]  /*ac20*/  VIADD R7, R6, 0x10 ;  /* 0x0000001006077836 */ /* 0x000fe20000000000 */
[----:B------:R-:W-:Y:S01]  /*ac30*/  ULDC UR5, c[0x0][0x22c] ;  /* 0x00008b0000057ab9 */ /* 0x000fe20000000800 */
[----:B0-----:R-:W-:-:S02]  /*ac40*/  LEA.HI.X.SX32 R53, R64, R3, 0x1, P6 ;  /* 0x0000000340357211 */ /* 0x001fc400030f0eff */
[C---:B------:R-:W-:Y:S02]  /*ac50*/  LEA R4, P6, R60.reuse, R2, 0x1 ;  /* 0x000000023c047211 */ /* 0x040fe400078c08ff */
[----:B--2---:R-:W-:Y:S01]  /*ac60*/  PRMT R55, R61, 0x7632, R55 ;  /* 0x000076323d377816 */ /* 0x004fe20000000037 */
[C---:B------:R-:W-:Y:S01]  /*ac70*/  VIADD R61, R60.reuse, UR4 ;  /* 0x000000043c3d7c36 */ /* 0x040fe20008000000 */
[----:B------:R-:W-:-:S03]  /*ac80*/  LEA.HI.X.SX32 R5, R60, R3, 0x1, P6 ;  /* 0x000000033c057211 */ /* 0x000fc600030f0eff */
[----:B------:R0:W-:Y:S01]  /*ac90*/  @P4 STG.E.U16 desc[UR10][R52.64], R55 ;  /* 0x0000003734004986 */ /* 0x0001e2000c10150a */
[----:B------:R-:W-:Y:S02]  /*aca0*/  LEA R54, P6, R61, R2, 0x1 ;  /* 0x000000023d367211 */ /* 0x000fe400078c08ff */
[----:B------:R-:W-:Y:S01]  /*acb0*/  ISETP.LT.AND P4, PT, R7, UR5, !P0 ;  /* 0x0000000507007c0c */ /* 0x000fe2000c781270 */
[----:B------:R-:W-:Y:S01]  /*acc0*/  VIADD R7, R6, 0x11 ;  /* 0x0000001106077836 */ /* 0x000fe20000000000 */
[----:B------:R2:W-:Y:S01]  /*acd0*/  @P2 STG.E.U16 desc[UR10][R4.64], R62 ;  /* 0x0000003e04002986 */ /* 0x0005e2000c10150a */
[----:B------:R-:W-:-:S03]  /*ace0*/  ULDC UR5, c[0x0][0x22c] ;  /* 0x00008b0000057ab9 */ /* 0x000fc60000000800 */
[----:B------:R-:W-:Y:S01]  /*acf0*/  ISETP.LT.AND P2, PT, R7, UR5, !P0 ;  /* 0x0000000507007c0c */ /* 0x000fe2000c741270 */
[----:B------:R-:W-:Y:S01]  /*ad00*/  VIADD R7, R6, 0x12 ;  /* 0x0000001206077836 */ /* 0x000fe20000000000 */
[----:B------:R-:W-:Y:S01]  /*ad10*/  ULDC UR5, c[0x0][0x22c] ;  /* 0x00008b0000057ab9 */ /* 0x000fe20000000800 */
[C---:B0-----:R-:W-:Y:S01]  /*ad20*/  LEA.HI.X.SX32 R55, R61.reuse, R3, 0x1, P6 ;  /* 0x000000033d377211 */ /* 0x041fe200030f0eff */
[----:B------:R-:W-:Y:S01]  /*ad30*/  VIADD R61, R61, UR4 ;  /* 0x000000043d3d7c36 */ /* 0x000fe20008000000 */
[----:B------:R-:W-:-:S03]  /*ad40*/  PRMT R53, R62, 0x7632, R53 ;  /* 0x000076323e357816 */ /* 0x000fc60000000035 */
[C---:B------:R-:W-:Y:S02]  /*ad50*/  VIADD R60, R61.reuse, UR4 ;  /* 0x000000043d3c7c36 */ /* 0x040fe40008000000 */
[----:B------:R0:W-:Y:S01]  /*ad60*/  @P1 STG.E.U16 desc[UR10][R54.64], R53 ;  /* 0x0000003536001986 */ /* 0x0001e2000c10150a */
[CC--:B------:R-:W-:Y:S01]  /*ad70*/  LEA R52, P1, R61.reuse, R2.reuse, 0x1 ;  /* 0x000000023d347211 */ /* 0x0c0fe200078208ff */
[----:B--2---:R-:W-:Y:S01]  /*ad80*/  VIADD R5, R6, 0x13 ;  /* 0x0000001306057836 */ /* 0x004fe20000000000 */
[CC--:B------:R-:W-:Y:S02]  /*ad90*/  LEA R4, P6, R60.reuse, R2.reuse, 0x1 ;  /* 0x000000023c047211 */ /* 0x0c0fe400078c08ff */
[-C--:B0-----:R-:W-:Y:S01]  /*ada0*/  LEA.HI.X.SX32 R53, R61, R3.reuse, 0x1, P1 ;  /* 0x000000033d357211 */ /* 0x081fe200008f0eff */
[----:B------:R-:W-:Y:S01]  /*adb0*/  VIADD R55, R60, UR4 ;  /* 0x000000043c377c36 */ /* 0x000fe20008000000 */
[----:B------:R-:W-:Y:S01]  /*adc0*/  ISETP.LT.AND P1, PT, R7, UR5, !P0 ;  /* 0x0000000507007c0c */ /* 0x000fe2000c721270 */
[----:B------:R-:W-:Y:S01]  /*add0*/  ULDC UR5, c[0x0][0x22c] ;  /* 0x00008b0000057ab9 */ /* 0x000fe20000000800 */
[----:B------:R-:W-:Y:S01]  /*ade0*/  VIADD R7, R6, 0x14 ;  /* 0x0000001406077836 */ /* 0x000fe20000000000 */
[----:B------:R0:W-:Y:S01]  /*adf0*/  @P3 STG.E.U16 desc[UR10][R52.64], R63 ;  /* 0x0000003f34003986 */ /* 0x0001e2000c10150a */
[----:B------:R-:W-:Y:S01]  /*ae00*/  ISETP.LT.AND P3, PT, R5, UR5, !P0 ;  /* 0x0000000505007c0c */ /* 0x000fe2000c761270 */
[----:B------:R-:W-:Y:S01]  /*ae10*/  ULDC UR5, c[0x0][0x22c] ;  /* 0x00008b0000057ab9 */ /* 0x000fe20000000800 */
[----:B------:R-:W-:Y:S01]  /*ae20*/  LEA.HI.X.SX32 R5, R60, R3, 0x1, P6 ;  /* 0x000000033c057211 */ /* 0x000fe200030f0eff */
[C---:B------:R-:W-:Y:S01]  /*ae30*/  VIADD R60, R55.reuse, UR4 ;  /* 0x00000004373c7c36 */ /* 0x040fe20008000000 */
[----:B------:R-:W-:-:S03]  /*ae40*/  LEA R54, P6, R55, R2, 0x1 ;  /* 0x0000000237367211 */ /* 0x000fc600078c08ff */
[C---:B------:R-:W-:Y:S01]  /*ae50*/  VIADD R61, R60.reuse, UR4 ;  /* 0x000000043c3d7c36 */ /* 0x040fe20008000000 */
[----:B------:R-:W-:Y:S02]  /*ae60*/  LEA.HI.X.SX32 R55, R55, R3, 0x1, P6 ;  /* 0x0000000337377211 */ /* 0x000fe400030f0eff */
[----:B0-----:R-:W-:Y:S02]  /*ae70*/  PRMT R53, R63, 0x7632, R53 ;  /* 0x000076323f357816 */ /* 0x001fe40000000035 */
[----:B------:R-:W-:-:S03]  /*ae80*/  LEA R52, P6, R60, R2, 0x1 ;  /* 0x000000023c347211 */ /* 0x000fc600078c08ff */
        /* <DEDUP_REMOVED lines=9> */
[CC--:B------:R-:W-:Y:S02]  /*af20*/  LEA R4, P6, R61.reuse, R2.reuse, 0x1 ;  /* 0x000000023d047211 */ /* 0x0c0fe400078c08ff */
[----:B--2---:R-:W-:Y:S02]  /*af30*/  PRMT R55, R56, 0x7632, R55 ;  /* 0x0000763238377816 */ /* 0x004fe40000000037 */
[C---:B------:R-:W-:Y:S01]  /*af40*/  LEA.HI.X.SX32 R5, R61.reuse, R3, 0x1, P6 ;  /* 0x000000033d057211 */ /* 0x040fe200030f0eff */
[----:B------:R-:W-:Y:S02]  /*af50*/  VIADD R61, R61, UR4 ;  /* 0x000000043d3d7c36 */ /* 0x000fe40008000000 */
[----:B------:R0:W-:Y:S01]  /*af60*/  @P2 STG.E.U16 desc[UR10][R52.64], R55 ;  /* 0x0000003734002986 */ /* 0x0001e2000c10150a */
[----:B------:R-:W-:Y:S01]  /*af70*/  ISETP.LT.AND P2, PT, R7, UR5, !P0 ;  /* 0x0000000507007c0c */ /* 0x000fe2000c741270 */
[C---:B------:R-:W-:Y:S01]  /*af80*/  VIADD R56, R61.reuse, UR4 ;  /* 0x000000043d387c36 */ /* 0x040fe20008000000 */
[----:B------:R-:W-:Y:S01]  /*af90*/  LEA R54, P6, R61, R2, 0x1 ;  /* 0x000000023d367211 */ /* 0x000fe200078c08ff */
[----:B------:R-:W-:Y:S01]  /*afa0*/  VIADD R7, R6, 0x17 ;  /* 0x0000001706077836 */ /* 0x000fe20000000000 */
[----:B------:R2:W-:Y:S01]  /*afb0*/  @P1 STG.E.U16 desc[UR10][R4.64], R57 ;  /* 0x0000003904001986 */ /* 0x0005e2000c10150a */
[----:B------:R-:W-:-:S03]  /*afc0*/  ULDC UR5, c[0x0][0x22c] ;  /* 0x00008b0000057ab9 */ /* 0x000fc60000000800 */
[----:B------:R-:W-:Y:S01]  /*afd0*/  ISETP.LT.AND P1, PT, R7, UR5, !P0 ;  /* 0x0000000507007c0c */ /* 0x000fe2000c721270 */
[----:B------:R-:W-:Y:S01]  /*afe0*/  VIADD R7, R6, 0x18 ;  /* 0x0000001806077836 */ /* 0x000fe20000000000 */
[----:B------:R-:W-:Y:S01]  /*aff0*/  ULDC UR5, c[0x0][0x22c] ;  /* 0x00008b0000057ab9 */ /* 0x000fe20000000800 */
[-C--:B0-----:R-:W-:Y:S02]  /*b000*/  LEA.HI.X.SX32 R55, R61, R3.reuse, 0x1, P6 ;  /* 0x000000033d377211 */ /* 0x081fe400030f0eff */
[C---:B------:R-:W-:Y:S02]  /*b010*/  LEA R52, P6, R56.reuse, R2, 0x1 ;  /* 0x0000000238347211 */ /* 0x040fe400078c08ff */
[----:B--2---:R-:W-:Y:S01]  /*b020*/  PRMT R5, R57, 0x7632, R5 ;  /* 0x0000763239057816 */ /* 0x004fe20000000005 */
[C---:B------:R-:W-:Y:S01]  /*b030*/  VIADD R57, R56.reuse, UR4 ;  /* 0x0000000438397c36 */ /* 0x040fe20008000000 */
[----:B------:R-:W-:-:S03]  /*b040*/  LEA.HI.X.SX32 R53, R56, R3, 0x1, P6 ;  /* 0x0000000338357211 */ /* 0x000fc600030f0eff */
[----:B------:R0:W-:Y:S01]  /*b050*/  @P3 STG.E.U16 desc[UR10][R54.64], R5 ;  /* 0x0000000536003986 */ /* 0x0001e2000c10150a */
[----:B------:R-:W-:Y:S02]  /*b060*/  LEA R4, P6, R57, R2, 0x1 ;  /* 0x0000000239047211 */ /* 0x000fe400078c08ff */
[----:B------:R-:W-:Y:S01]  /*b070*/  ISETP.LT.AND P3, PT, R7, UR5, !P0 ;  /* 0x0000000507007c0c */ /* 0x000fe2000c761270 */
[C---:B------:R-:W-:Y:S01]  /*b080*/  VIADD R7, R6.reuse, 0x19 ;  /* 0x0000001906077836 */ /* 0x040fe20000000000 */
[----:B------:R-:W-:Y:S01]  /*b090*/  ULDC UR5, c[0x0][0x22c] ;  /* 0x00008b0000057ab9 */ /* 0x000fe20000000800 */
[----:B------:R2:W-:Y:S03]  /*b0a0*/  @P5 STG.E.U16 desc[UR10][R52.64], R58 ;  /* 0x0000003a34005986 */ /* 0x0005e6000c10150a */
        /* <DEDUP_REMOVED lines=8> */
[-C--:B------:R-:W-:Y:S02]  /*b130*/  LEA R54, P4, R57, R2.reuse, 0x1 ;  /* 0x0000000239367211 */ /* 0x080fe400078808ff */
[----:B------:R-:W-:Y:S02]  /*b140*/  LEA R52, P6, R53, R2, 0x1 ;  /* 0x0000000235347211 */ /* 0x000fe400078c08ff */
[-C--:B0-----:R-:W-:Y:S01]  /*b150*/  LEA.HI.X.SX32 R55, R57, R3.reuse, 0x1, P4 ;  /* 0x0000000339377211 */ /* 0x081fe200020f0eff */
[C---:B------:R-:W-:Y:S01]  /*b160*/  VIADD R5, R6.reuse, 0x1c ;  /* 0x0000001c06057836 */ /* 0x040fe20000000000 */
[----:B------:R-:W-:Y:S01]  /*b170*/  ISETP.LT.AND P4, PT, R7, UR5, !P0 ;  /* 0x0000000507007c0c */ /* 0x000fe2000c781270 */
[----:B------:R-:W-:Y:S01]  /*b180*/  VIADD R7, R6, 0x1b ;  /* 0x0000001b06077836 */ /* 0x000fe20000000000 */
[----:B------:R-:W-:Y:S01]  /*b190*/  ULDC UR5, c[0x0][0x22c] ;  /* 0x00008b0000057ab9 */ /* 0x000fe20000000800 */
[----:B------:R0:W-:Y:S03]  /*b1a0*/  @P2 STG.E.U16 desc[UR10][R54.64], R59 ;  /* 0x0000003b36002986 */ /* 0x0001e6000c10150a */
[----:B------:R-:W-:Y:S01]  /*b1b0*/  ISETP.LT.AND P2, PT, R7, UR5, !P0 ;  /* 0x0000000507007c0c */ /* 0x000fe2000c741270 */
[C---:B------:R-:W-:Y:S01]  /*b1c0*/  VIADD R7, R53.reuse, UR4 ;  /* 0x0000000435077c36 */ /* 0x040fe20008000000 */
[----:B------:R-:W-:Y:S01]  /*b1d0*/  LEA.HI.X.SX32 R53, R53, R3, 0x1, P6 ;  /* 0x0000000335357211 */ /* 0x000fe200030f0eff */
[----:B------:R-:W-:-:S02]  /*b1e0*/  ULDC UR5, c[0x0][0x22c] ;  /* 0x00008b0000057ab9 */ /* 0x000fc40000000800 */
[C---:B------:R-:W-:Y:S01]  /*b1f0*/  VIADD R56, R7.reuse, UR4 ;  /* 0x0000000407387c36 */ /* 0x040fe20008000000 */
[----:B------:R-:W-:Y:S02]  /*b200*/  LEA R4, P6, R7, R2, 0x1 ;  /* 0x0000000207047211 */ /* 0x000fe400078c08ff */
[----:B0-----:R-:W-:Y:S01]  /*b210*/  PRMT R55, R59, 0x7632, R55 ;  /* 0x000076323b377816 */ /* 0x001fe20000000037 */
[----:B------:R-:W-:-:S04]  /*b220*/  VIADD R57, R56, UR4 ;  /* 0x0000000438397c36 */ /* 0x000fc80008000000 */
[----:B------:R0:W-:Y:S01]  /*b230*/  @P1 STG.E.U16 desc[UR10][R52.64], R55 ;  /* 0x0000003734001986 */ /* 0x0001e2000c10150a */
[----:B------:R-:W-:Y:S01]  /*b240*/  ISETP.LT.AND P1, PT, R5, UR5, !P0 ;  /* 0x0000000505007c0c */ /* 0x000fe2000c721270 */
[----:B------:R-:W-:Y:S01]  /*b250*/  ULDC UR5, c[0x0][0x22c] ;  /* 0x00008b0000057ab9 */ /* 0x000fe20000000800 */
[----:B------:R-:W-:Y:S01]  /*b260*/  LEA.HI.X.SX32 R5, R7, R3, 0x1, P6 ;  /* 0x0000000307057211 */ /* 0x000fe200030f0eff */
[----:B------:R-:W-:Y:S01]  /*b270*/  VIADD R7, R6, 0x1d ;  /* 0x0000001d06077836 */ /* 0x000fe20000000000 */
[----:B------:R-:W-:-:S03]  /*b280*/  LEA R54, P6, R56, R2, 0x1 ;  /* 0x0000000238367211 */ /* 0x000fc600078c08ff */
[----:B------:R2:W-:Y:S01]  /*b290*/  @P3 STG.E.U16 desc[UR10][R4.64], R48 ;  /* 0x0000003004003986 */ /* 0x0005e2000c10150a */
[----:B------:R-:W-:Y:S01]  /*b2a0*/  ISETP.LT.AND P3, PT, R7, UR5, !P0 ;  /* 0x0000000507007c0c */ /* 0x000fe2000c761270 */
[----:B------:R-:W-:Y:S01]  /*b2b0*/  VIADD R7, R6, 0x1e ;  /* 0x0000001e06077836 */ /* 0x000fe20000000000 */
[----:B------:R-:W-:Y:S01]  /*b2c0*/  ULDC UR5, c[0x0][0x22c] ;  /* 0x00008b0000057ab9 */ /* 0x000fe20000000800 */
[-C--:B0-----:R-:W-:Y:S02]  /*b2d0*/  LEA.HI.X.SX32 R55, R56, R3.reuse, 0x1, P6 ;  /* 0x0000000338377211 */ /* 0x081fe400030f0eff */
[C---:B------:R-:W-:Y:S02]  /*b2e0*/  LEA R52, P6, R57.reuse, R2, 0x1 ;  /* 0x0000000239347211 */ /* 0x040fe400078c08ff */
[----:B------:R-:W-:Y:S02]  /*b2f0*/  PRMT R56, R48, 0x7632, R56 ;  /* 0x0000763230387816 */ /* 0x000fe40000000038 */
[C---:B------:R-:W-:Y:S01]  /*b300*/  LEA.HI.X.SX32 R53, R57.reuse, R3, 0x1, P6 ;  /* 0x0000000339357211 */ /* 0x040fe200030f0eff */
[----:B------:R-:W-:-:S02]  /*b310*/  VIADD R57, R57, UR4 ;  /* 0x0000000439397c36 */ /* 0x000fc40008000000 */
[C---:B--2---:R-:W-:Y:S01]  /*b320*/  VIADD R5, R6.reuse, 0x1f ;  /* 0x0000001f06057836 */ /* 0x044fe20000000000 */
[----:B------:R0:W-:Y:S01]  /*b330*/  @P5 STG.E.U16 desc[UR10][R54.64], R56 ;  /* 0x0000003836005986 */ /* 0x0001e2000c10150a */
[----:B------:R-:W-:Y:S01]  /*b340*/  ISETP.LT.AND P5, PT, R7, UR5, !P0 ;  /* 0x0000000507007c0c */ /* 0x000fe2000c7a1270 */
[C---:B------:R-:W-:Y:S01]  /*b350*/  VIADD R48, R57.reuse, UR4 ;  /* 0x0000000439307c36 */ /* 0x040fe20008000000 */
[-C--:B------:R-:W-:Y:S01]  /*b360*/  LEA R4, P6, R57, R2.reuse, 0x1 ;  /* 0x0000000239047211 */ /* 0x080fe200078c08ff */
[----:B------:R-:W-:Y:S01]  /*b370*/  ULDC UR5, c[0x0][0x22c] ;  /* 0x00008b0000057ab9 */ /* 0x000fe20000000800 */
[----:B------:R2:W-:Y:S01]  /*b380*/  @P4 STG.E.U16 desc[UR10][R52.64], R49 ;  /* 0x0000003134004986 */ /* 0x0005e2000c10150a */
[----:B------:R-:W-:Y:S01]  /*b390*/  ISETP.LT.AND P4, PT, R5, UR5, !P0 ;  /* 0x0000000505007c0c */ /* 0x000fe2000c781270 */
[----:B------:R-:W-:Y:S01]  /*b3a0*/  VIADD R7, R6, 0x20 ;  /* 0x0000002006077836 */ /* 0x000fe20000000000 */
[----:B------:R-:W-:Y:S01]  /*b3b0*/  LEA.HI.X.SX32 R5, R57, R3, 0x1, P6 ;  /* 0x0000000339057211 */ /* 0x000fe200030f0eff */
[----:B------:R-:W-:Y:S01]  /*b3c0*/  ULDC UR5, c[0x0][0x22c] ;  /* 0x00008b0000057ab9 */ /* 0x000fe20000000800 */
[----:B0-----:R-:W-:-:S04]  /*b3d0*/  LEA R54, P6, R48, R2, 0x1 ;  /* 0x0000000230367211 */ /* 0x001fc800078c08ff */
[C---:B------:R-:W-:Y:S01]  /*b3e0*/  LEA.HI.X.SX32 R55, R48.reuse, R3, 0x1, P6 ;  /* 0x0000000330377211 */ /* 0x040fe200030f0eff */
[----:B--2---:R-:W-:Y:S01]  /*b3f0*/  VIADD R52, R48, UR4 ;  /* 0x0000000430347c36 */ /* 0x004fe20008000000 */
[----:B------:R-:W-:-:S04]  /*b400*/  PRMT R53, R49, 0x7632, R53 ;  /* 0x0000763231357816 */ /* 0x000fc80000000035 */
[----:B------:R-:W-:Y:S01]  /*b410*/  LEA R48, P6, R52, R2, 0x1 ;  /* 0x0000000234307211 */ /* 0x000fe200078c08ff */
[----:B------:R0:W-:Y:S01]  /*b420*/  @P2 STG.E.U16 desc[UR10][R4.64], R53 ;  /* 0x0000003504002986 */ /* 0x0001e2000c10150a */
[----:B------:R-:W-:Y:S01]  /*b430*/  ISETP.LT.AND P2, PT, R7, UR5, !P0 ;  /* 0x0000000507007c0c */ /* 0x000fe2000c741270 */
[----:B------:R-:W-:Y:S01]  /*b440*/  VIADD R7, R6, 0x21 ;  /* 0x0000002106077836 */ /* 0x000fe20000000000 */
[C---:B------:R-:W-:Y:S01]  /*b450*/  LEA.HI.X.SX32 R49, R52.reuse, R3, 0x1, P6 ;  /* 0x0000000334317211 */ /* 0x040fe200030f0eff */
[----:B------:R-:W-:Y:S01]  /*b460*/  VIADD R52, R52, UR4 ;  /* 0x0000000434347c36 */ /* 0x000fe20008000000 */
[----:B------:R-:W-:Y:S01]  /*b470*/  ULDC UR5, c[0x0][0x22c] ;  /* 0x00008b0000057ab9 */ /* 0x000fe20000000800 */
[----:B------:R2:W-:Y:S01]  /*b480*/  @P1 STG.E.U16 desc[UR10][R54.64], R50 ;  /* 0x0000003236001986 */ /* 0x0005e2000c10150a */
[----:B------:R-:W-:Y:S01]  /*b490*/  ISETP.LT.AND P1, PT, R7, UR5, !P0 ;  /* 0x0000000507007c0c */ /* 0x000fe2000c721270 */
[----:B------:R-:W-:Y:S01]  /*b4a0*/  VIADD R7, R6, 0x22 ;  /* 0x0000002206077836 */ /* 0x000fe20000000000 */
[----:B------:R-:W-:Y:S01]  /*b4b0*/  ULDC UR5, c[0x0][0x22c] ;  /* 0x00008b0000057ab9 */ /* 0x000fe20000000800 */
[----:B0-----:R-:W-:-:S05]  /*b4c0*/  PRMT R5, R50, 0x7632, R5 ;  /* 0x0000763232057816 */ /* 0x001fca0000000005 */
[----:B------:R0:W-:Y:S01]  /*b4d0*/  @P3 STG.E.U16 desc[UR10][R48.64], R5 ;  /* 0x0000000530003986 */ /* 0x0001e2000c10150a */
[C---:B------:R-:W-:Y:S01]  /*b4e0*/  LEA R4, P3, R52.reuse, R2, 0x1 ;  /* 0x0000000234047211 */ /* 0x040fe200078608ff */
[----:B--2---:R-:W-:-:S03]  /*b4f0*/  VIADD R50, R52, UR4 ;  /* 0x0000000434327c36 */ /* 0x004fc60008000000 */
[-C--:B0-----:R-:W-:Y:S01]  /*b500*/  LEA.HI.X.SX32 R5, R52, R3.reuse, 0x1, P3 ;  /* 0x0000000334057211 */ /* 0x081fe200018f0eff */
[----:B------:R-:W-:Y:S01]  /*b510*/  VIADD R49, R50, UR4 ;  /* 0x0000000432317c36 */ /* 0x000fe20008000000 */
[----:B------:R-:W-:Y:S01]  /*b520*/  ISETP.LT.AND P3, PT, R7, UR5, !P0 ;  /* 0x0000000507007c0c */ /* 0x000fe2000c761270 */
[----:B------:R-:W-:Y:S01]  /*b530*/  VIADD R7, R6, 0x23 ;  /* 0x0000002306077836 */ /* 0x000fe20000000000 */
[CC--:B------:R-:W-:Y:S01]  /*b540*/  LEA R52, P6, R50.reuse, R2.reuse, 0x1 ;  /* 0x0000000232347211 */ /* 0x0c0fe200078c08ff */
[----:B------:R-:W-:Y:S01]  /*b550*/  ULDC UR5, c[0x0][0x22c] ;  /* 0x00008b0000057ab9 */ /* 0x000fe20000000800 */
[----:B------:R0:W-:Y:S02]  /*b560*/  @P5 STG.E.U16 desc[UR10][R4.64], R51 ;  /* 0x0000003304005986 */ /* 0x0001e4000c10150a */
[----:B------:R-:W-:Y:S02]  /*b570*/  LEA.HI.X.SX32 R53, R50, R3, 0x1, P6 ;  /* 0x0000000332357211 */ /* 0x000fe400030f0eff */
[----:B------:R-:W-:Y:S01]  /*b580*/  ISETP.LT.AND P5, PT, R7, UR5, !P0 ;  /* 0x0000000507007c0c */ /* 0x000fe2000c7a1270 */
[----:B------:R-:W-:Y:S01]  /*b590*/  VIADD R7, R6, 0x24 ;  /* 0x0000002406077836 */ /* 0x000fe20000000000 */
[----:B------:R-:W-:Y:S01]  /*b5a0*/  PRMT R50, R51, 0x7632, R50 ;  /* 0x0000763233327816 */ /* 0x000fe20000000032 */
[----:B------:R-:W-:Y:S01]  /*b5b0*/  ULDC UR5, c[0x0][0x22c] ;  /* 0x00008b0000057ab9 */ /* 0x000fe20000000800 */
[----:B------:R-:W-:-:S03]  /*b5c0*/  LEA R48, P6, R49, R2, 0x1 ;  /* 0x0000000231307211 */ /* 0x000fc600078c08ff */
[----:B------:R2:W-:Y:S01]  /*b5d0*/  @P4 STG.E.U16 desc[UR10][R52.64], R50 ;  /* 0x0000003234004986 */ /* 0x0005e2000c10150a */
        /* <DEDUP_REMOVED lines=27> */
[CC--:B------:R-:W-:Y:S01]  /*b790*/  LEA R4, P6, R28.reuse, R2.reuse, 0x1 ;  /* 0x000000021c047211 */ /* 0x0c0fe200078c08ff */
[C---:B--2---:R-:W-:Y:S01]  /*b7a0*/  VIADD R50, R28.reuse, UR4 ;  /* 0x000000041c327c36 */ /* 0x044fe20008000000 */
[----:B------:R-:W-:Y:S02]  /*b7b0*/  PRMT R51, R29, 0x7632, R51 ;  /* 0x000076321d337816 */ /* 0x000fe40000000033 */
[-C--:B------:R-:W-:Y:S02]  /*b7c0*/  LEA.HI.X.SX32 R5, R28, R3.reuse, 0x1, P6 ;  /* 0x000000031c057211 */ /* 0x080fe400030f0eff */
[----:B------:R-:W-:Y:S01]  /*b7d0*/  LEA R28, P6, R50, R2, 0x1 ;  /* 0x00000002321c7211 */ /* 0x000fe200078c08ff */
[----:B------:R0:W-:Y:S01]  /*b7e0*/  @P5 STG.E.U16 desc[UR10][R48.64], R51 ;  /* 0x0000003330005986 */ /* 0x0001e2000c10150a */
[----:B------:R-:W-:Y:S01]  /*b7f0*/  ISETP.LT.AND P5, PT, R7, UR5, !P0 ;  /* 0x0000000507007c0c */ /* 0x000fe2000c7a1270 */
[----:B------:R-:W-:Y:S01]  /*b800*/  VIADD R7, R6, 0x29 ;  /* 0x0000002906077836 */ /* 0x000fe20000000000 */
[C---:B------:R-:W-:Y:S01]  /*b810*/  LEA.HI.X.SX32 R29, R50.reuse, R3, 0x1, P6 ;  /* 0x00000003321d7211 */ /* 0x040fe200030f0eff */
[----:B------:R-:W-:Y:S01]  /*b820*/  VIADD R50, R50, UR4 ;  /* 0x0000000432327c36 */ /* 0x000fe20008000000 */
[----:B------:R2:W-:Y:S01]  /*b830*/  @P4 STG.E.U16 desc[UR10][R4.64], R30 ;  /* 0x0000001e04004986 */ /* 0x0005e2000c10150a */
[----:B------:R-:W-:-:S02]  /*b840*/  ULDC UR5, c[0x0][0x22c] ;  /* 0x00008b0000057ab9 */ /* 0x000fc40000000800 */
[----:B------:R-:W-:Y:S01]  /*b850*/  ISETP.LT.AND P4, PT, R7, UR5, !P0 ;  /* 0x0000000507007c0c */ /* 0x000fe2000c781270 */
[----:B------:R-:W-:Y:S01]  /*b860*/  VIADD R7, R6, 0x2a ;  /* 0x0000002a06077836 */ /* 0x000fe20000000000 */
[----:B------:R-:W-:Y:S01]  /*b870*/  ULDC UR5, c[0x0][0x22c] ;  /* 0x00008b0000057ab9 */ /* 0x000fe20000000800 */
[----:B0-----:R-:W-:-:S05]  /*b880*/  PRMT R49, R30, 0x7632, R49 ;  /* 0x000076321e317816 */ /* 0x001fca0000000031 */
[----:B------:R0:W-:Y:S01]  /*b890*/  @P2 STG.E.U16 desc[UR10][R28.64], R49 ;  /* 0x000000311c002986 */ /* 0x0001e2000c10150a */
[C---:B------:R-:W-:Y:S01]  /*b8a0*/  LEA R48, P2, R50.reuse, R2, 0x1 ;  /* 0x0000000232307211 */ /* 0x040fe200078408ff */
[----:B--2---:R-:W-:Y:S02]  /*b8b0*/  VIADD R30, R50, UR4 ;  /* 0x00000004321e7c36 */ /* 0x004fe40008000000 */
[----:B------:R-:W-:-:S03]  /*b8c0*/  VIADD R5, R6, 0x2b ;  /* 0x0000002b06057836 */ /* 0x000fc60000000000 */
[-C--:B------:R-:W-:Y:S02]  /*b8d0*/  LEA R4, P6, R30, R2.reuse, 0x1 ;  /* 0x000000021e047211 */ /* 0x080fe400078c08ff */
[-C--:B0-----:R-:W-:Y:S01]  /*b8e0*/  LEA.HI.X.SX32 R49, R50, R3.reuse, 0x1, P2 ;  /* 0x0000000332317211 */ /* 0x081fe200010f0eff */
[----:B------:R-:W-:Y:S01]  /*b8f0*/  VIADD R29, R30, UR4 ;  /* 0x000000041e1d7c36 */ /* 0x000fe20008000000 */
[----:B------:R-:W-:Y:S01]  /*b900*/  ISETP.LT.AND P2, PT, R7, UR5, !P0 ;  /* 0x0000000507007c0c */ /* 0x000fe2000c741270 */
[----:B------:R-:W-:Y:S01]  /*b910*/  ULDC UR5, c[0x0][0x22c] ;  /* 0x00008b0000057ab9 */ /* 0x000fe20000000800 */
[----:B------:R-:W-:Y:S01]  /*b920*/  VIADD R7, R6, 0x2c ;  /* 0x0000002c06077836 */ /* 0x000fe20000000000 */
[----:B------:R0:W-:Y:S01]  /*b930*/  @P1 STG.E.U16 desc[UR10][R48.64], R31 ;  /* 0x0000001f30001986 */ /* 0x0001e2000c10150a */
[----:B------:R-:W-:Y:S01]  /*b940*/  ISETP.LT.AND P1, PT, R5, UR5, !P0 ;  /* 0x0000000505007c0c */ /* 0x000fe2000c721270 */
[C---:B------:R-:W-:Y:S01]  /*b950*/  VIADD R50, R29.reuse, UR4 ;  /* 0x000000041d327c36 */ /* 0x040fe20008000000 */
[----:B------:R-:W-:Y:S01]  /*b960*/  LEA.HI.X.SX32 R5, R30, R3, 0x1, P6 ;  /* 0x000000031e057211 */ /* 0x000fe200030f0eff */
[----:B------:R-:W-:Y:S01]  /*b970*/  ULDC UR5, c[0x0][0x22c] ;  /* 0x00008b0000057ab9 */ /* 0x000fe20000000800 */
[----:B------:R-:W-:-:S04]  /*b980*/  LEA R28, P6, R29, R2, 0x1 ;  /* 0x000000021d1c7211 */ /* 0x000fc800078c08ff */
[-C--:B------:R-:W-:Y:S02]  /*b990*/  LEA.HI.X.SX32 R29, R29, R3.reuse, 0x1, P6 ;  /* 0x000000031d1d7211 */ /* 0x080fe400030f0eff */
[C---:B------:R-:W-:Y:S01]  /*b9a0*/  LEA R30, P6, R50.reuse, R2, 0x1 ;  /* 0x00000002321e7211 */ /* 0x040fe200078c08ff */
[C---:B0-----:R-:W-:Y:S01]  /*b9b0*/  VIADD R48, R50.reuse, UR4 ;  /* 0x0000000432307c36 */ /* 0x041fe20008000000 */
[----:B------:R-:W-:Y:S02]  /*b9c0*/  PRMT R49, R31, 0x7632, R49 ;  /* 0x000076321f317816 */ /* 0x000fe40000000031 */
[----:B------:R-:W-:-:S03]  /*b9d0*/  LEA.HI.X.SX32 R31, R50, R3, 0x1, P6 ;  /* 0x00000003321f7211 */ /* 0x000fc600030f0eff */
        /* <DEDUP_REMOVED lines=8> */
[----:B0-----:R-:W-:-:S04]  /*ba60*/  LEA R4, P6, R48, R2, 0x1 ;  /* 0x0000000230047211 */ /* 0x001fc800078c08ff */
[C---:B------:R-:W-:Y:S01]  /*ba70*/  LEA.HI.X.SX32 R5, R48.reuse, R3, 0x1, P6 ;  /* 0x0000000330057211 */ /* 0x040fe200030f0eff */
[----:B------:R-:W-:Y:S01]  /*ba80*/  VIADD R48, R48, UR4 ;  /* 0x0000000430307c36 */ /* 0x000fe20008000000 */
[----:B--2---:R-:W-:-:S03]  /*ba90*/  PRMT R29, R24, 0x7632, R29 ;  /* 0x00007632181d7816 */ /* 0x004fc6000000001d */
        /* <DEDUP_REMOVED lines=30> */
[----:B------:R-:W-:Y:S02]  /*bc80*/  LEA R28, P6, R26, R2, 0x1 ;  /* 0x000000021a1c7211 */ /* 0x000fe400078c08ff */
[-C--:B------:R-:W-:Y:S02]  /*bc90*/  LEA.HI.X.SX32 R25, R25, R3.reuse, 0x1, P5 ;  /* 0x0000000319197211 */ /* 0x080fe400028f0eff */
[----:B------:R-:W-:Y:S01]  /*bca0*/  ISETP.LT.AND P5, PT, R7, UR5, !P0 ;  /* 0x0000000507007c0c */ /* 0x000fe2000c7a1270 */
[----:B------:R-:W-:Y:S01]  /*bcb0*/  VIADD R7, R6, 0x33 ;  /* 0x0000003306077836 */ /* 0x000fe20000000000 */
[----:B------:R-:W-:Y:S01]  /*bcc0*/  ULDC UR5, c[0x0][0x22c] ;  /* 0x00008b0000057ab9 */ /* 0x000fe20000000800 */
[----:B------:R2:W-:Y:S01]  /*bcd0*/  @P4 STG.E.U16 desc[UR10][R24.64], R27 ;  /* 0x0000001b18004986 */ /* 0x0005e2000c10150a */
[----:B0-----:R-:W-:Y:S01]  /*bce0*/  LEA.HI.X.SX32 R29, R26, R3, 0x1, P6 ;  /* 0x000000031a1d7211 */ /* 0x001fe200030f0eff */
[----:B------:R-:W-:Y:S01]  /*bcf0*/  VIADD R5, R6, 0x34 ;  /* 0x0000003406057836 */ /* 0x000fe20000000000 */
[----:B------:R-:W-:Y:S01]  /*bd00*/  ISETP.LT.AND P4, PT, R7, UR5, !P0 ;  /* 0x0000000507007c0c */ /* 0x000fe2000c781270 */
[----:B------:R-:W-:Y:S01]  /*bd10*/  VIADD R7, R26, UR4 ;  /* 0x000000041a077c36 */ /* 0x000fe20008000000 */
[----:B------:R-:W-:-:S03]  /*bd20*/  ULDC UR5, c[0x0][0x22c] ;  /* 0x00008b0000057ab9 */ /* 0x000fc60000000800 */
[C---:B------:R-:W-:Y:S01]  /*bd30*/  VIADD R26, R7.reuse, UR4 ;  /* 0x00000004071a7c36 */ /* 0x040fe20008000000 */
[----:B------:R-:W-:Y:S02]  /*bd40*/  LEA R4, P6, R7, R2, 0x1 ;  /* 0x0000000207047211 */ /* 0x000fe400078c08ff */
[----:B--2---:R-:W-:Y:S01]  /*bd50*/  PRMT R25, R27, 0x7632, R25 ;  /* 0x000076321b197816 */ /* 0x004fe20000000019 */
        /* <DEDUP_REMOVED lines=12> */
[----:B------:R-:W-:Y:S02]  /*be20*/  LEA R26, P6, R30, R2, 0x1 ;  /* 0x000000021e1a7211 */ /* 0x000fe400078c08ff */
[----:B------:R-:W-:Y:S02]  /*be30*/  PRMT R28, R20, 0x7632, R28 ;  /* 0x00007632141c7816 */ /* 0x000fe4000000001c */
[C---:B------:R-:W-:Y:S01]  /*be40*/  LEA.HI.X.SX32 R27, R30.reuse, R3, 0x1, P6 ;  /* 0x000000031e1b7211 */ /* 0x040fe200030f0eff */
[----:B------:R-:W-:-:S02]  /*be50*/  VIADD R30, R30, UR4 ;  /* 0x000000041e1e7c36 */ /* 0x000fc40008000000 */
[----:B--2---:R-:W-:Y:S01]  /*be60*/  VIADD R5, R6, 0x37 ;  /* 0x0000003706057836 */ /* 0x004fe20000000000 */
        /* <DEDUP_REMOVED lines=28> */
[----:B--2---:R-:W-:-:S05]  /*c030*/  VIADD R22, R26, UR4 ;  /* 0x000000041a167c36 */ /* 0x004fca0008000000 */
[----:B------:R-:W-:-:S04]  /*c040*/  LEA R24, P6, R22, R2, 0x1 ;  /* 0x0000000216187211 */ /* 0x000fc800078c08ff */
[CC--:B------:R-:W-:Y:S01]  /*c050*/  LEA.HI.X.SX32 R25, R22.reuse, R3.reuse, 0x1, P6 ;  /* 0x0000000316197211 */ /* 0x0c0fe200030f0eff */
[----:B0-----:R-:W-:Y:S01]  /*c060*/  VIADD R21, R22, UR4 ;  /* 0x0000000416157c36 */ /* 0x001fe20008000000 */
[-C--:B------:R-:W-:Y:S02]  /*c070*/  LEA.HI.X.SX32 R5, R26, R3.reuse, 0x1, P1 ;  /* 0x000000031a057211 */ /* 0x080fe400008f0eff */
[----:B------:R-:W-:Y:S01]  /*c080*/  ISETP.LT.AND P1, PT, R7, UR5, !P0 ;  /* 0x0000000507007c0c */ /* 0x000fe2000c721270 */
[C---:B------:R-:W-:Y:S01]  /*c090*/  VIADD R7, R6.reuse, 0x3b ;  /* 0x0000003b06077836 */ /* 0x040fe20000000000 */
[----:B------:R-:W-:Y:S01]  /*c0a0*/  ULDC UR5, c[0x0][0x22c] ;  /* 0x00008b0000057ab9 */ /* 0x000fe20000000800 */
[----:B------:R0:W-:Y:S01]  /*c0b0*/  @P3 STG.E.U16 desc[UR10][R4.64], R23 ;  /* 0x0000001704003986 */ /* 0x0001e2000c10150a */
[----:B------:R-:W-:Y:S02]  /*c0c0*/  PRMT R22, R23, 0x7632, R22 ;  /* 0x0000763217167816 */ /* 0x000fe40000000016 */
        /* <DEDUP_REMOVED lines=73> */
[----:B---3--:R2:W-:Y:S03]  /*c560*/  @P3 STG.E.U16 desc[UR10][R16.64], R12 ;  /* 0x0000000c10003986 */ /* 0x0085e6000c10150a */
        /* <DEDUP_REMOVED lines=18> */
[C---:B------:R-:W-:Y:S01]  /*c690*/  LEA R18, P6, R12.reuse, R2, 0x1 ;  /* 0x000000020c127211 */ /* 0x040fe200078c08ff */
[----:B------:R-:W-:Y:S01]  /*c6a0*/  LDS.128 R20, [R0+0x400] ;  /* 0x0004000000147984 */ /* 0x000fe20000000c00 */
        /* <DEDUP_REMOVED lines=59> */
[----:B------:R3:W4:Y:S01]  /*ca60*/  LDS.128 R16, [R0] ;  /* 0x0000000000107984 */ /* 0x0007220000000c00 */
[----:B0-----:R-:W-:-:S04]  /*ca70*/  LEA R12, P6, R8, R2, 0x1 ;  /* 0x00000002080c7211 */ /* 0x001fc800078c08ff */
[C---:B------:R-:W-:Y:S01]  /*ca80*/  LEA.HI.X.SX32 R13, R8.reuse, R3, 0x1, P6 ;  /* 0x00000003080d7211 */ /* 0x040fe200030f0eff */
[----:B--2---:R-:W-:Y:S01]  /*ca90*/  VIADD R14, R8, UR4 ;  /* 0x00000004080e7c36 */ /* 0x004fe20008000000 */
[----:B------:R-:W-:Y:S01]  /*caa0*/  PRMT R15, R9, 0x7632, R15 ;  /* 0x00007632090f7816 */ /* 0x000fe2000000000f */
[C---:B---3--:R-:W-:Y:S01]  /*cab0*/  VIADD R0, R6.reuse, 0x7b ;  /* 0x0000007b06007836 */ /* 0x048fe20000000000 */
[----:B------:R-:W-:Y:S01]  /*cac0*/  ISETP.LT.AND P6, PT, R7, UR5, !P0 ;  /* 0x0000000507007c0c */ /* 0x000fe2000c7c1270 */
[----:B------:R-:W-:Y:S01]  /*cad0*/  VIADD R7, R6, 0x51 ;  /* 0x0000005106077836 */ /* 0x000fe20000000000 */
[----:B------:R-:W-:Y:S01]  /*cae0*/  ULDC UR5, c[0x0][0x22c] ;  /* 0x00008b0000057ab9 */ /* 0x000fe20000000800 */
[----:B------:R0:W-:Y:S01]  /*caf0*/  @P5 STG.E.U16 desc[UR10][R4.64], R15 ;  /* 0x0000000f04005986 */ /* 0x0001e2000c10150a */
[----:B------:R-:W-:-:S03]  /*cb00*/  LEA R8, P5, R14, R2, 0x1 ;  /* 0x000000020e087211 */ /* 0x000fc600078a08ff */
[----:B------:R2:W-:Y:S01]  /*cb10*/  @P4 STG.E.U16 desc[UR10][R12.64], R10 ;  /* 0x0000000a0c004986 */ /* 0x0005e2000c10150a */
[C---:B------:R-:W-:Y:S01]  /*cb20*/  LEA.HI.X.SX32 R9, R14.reuse, R3, 0x1, P5 ;  /* 0x000000030e097211 */ /* 0x040fe200028f0eff */
[----:B------:R-:W-:Y:S01]  /*cb30*/  VIADD R14, R14, UR4 ;  /* 0x000000040e0e7c36 */ /* 0x000fe20008000000 */
[----:B------:R-:W-:Y:S01]  /*cb40*/  ISETP.LT.AND P5, PT, R7, UR5, !P0 ;  /* 0x0000000507007c0c */ /* 0x000fe2000c7a1270 */
[----:B------:R-:W-:Y:S01]  /*cb50*/  VIADD R7, R6, 0x52 ;  /* 0x0000005206077836 */ /* 0x000fe20000000000 */
[----:B------:R-:W-:Y:S01]  /*cb60*/  ULDC UR5, c[0x0][0x22c] ;  /* 0x00008b0000057ab9 */ /* 0x000fe20000000800 */
[----:B0-----:R-:W-:Y:S01]  /*cb70*/  PRMT R5, R10, 0x7632, R5 ;  /* 0x000076320a057816 */ /* 0x001fe20000000005 */
[----:B--2---:R-:W-:-:S04]  /*cb80*/  VIADD R10, R14, UR4 ;  /* 0x000000040e0a7c36 */ /* 0x004fc80008000000 */
[----:B------:R0:W-:Y:S01]  /*cb90*/  @P2 STG.E.U16 desc[UR10][R8.64], R5 ;  /* 0x0000000508002986 */ /* 0x0001e2000c10150a */
[-C--:B------:R-:W-:Y:S02]  /*cba0*/  LEA R4, P2, R14, R2.reuse, 0x1 ;  /* 0x000000020e047211 */ /* 0x080fe400078408ff */
[----:B------:R-:W-:-:S04]  /*cbb0*/  LEA R12, P4, R10, R2, 0x1 ;  /* 0x000000020a0c7211 */ /* 0x000fc800078808ff */
[CC--:B------:R-:W-:Y:S01]  /*cbc0*/  LEA.HI.X.SX32 R13, R10.reuse, R3.reuse, 0x1, P4 ;  /* 0x000000030a0d7211 */ /* 0x0c0fe200020f0eff */
[----:B------:R-:W-:Y:S01]  /*cbd0*/  VIADD R10, R10, UR4 ;  /* 0x000000040a0a7c36 */ /* 0x000fe20008000000 */
[----:B0-----:R-:W-:-:S03]  /*cbe0*/  LEA.HI.X.SX32 R5, R14, R3, 0x1, P2 ;  /* 0x000000030e057211 */ /* 0x001fc600010f0eff */
[----:B------:R-:W-:Y:S01]  /*cbf0*/  VIADD R14, R10, UR4 ;  /* 0x000000040a0e7c36 */ /* 0x000fe20008000000 */
[----:B------:R-:W-:Y:S01]  /*cc00*/  ISETP.LT.AND P2, PT, R7, UR5, !P0 ;  /* 0x0000000507007c0c */ /* 0x000fe2000c741270 */
[----:B------:R-:W-:Y:S01]  /*cc10*/  VIADD R7, R6, 0x53 ;  /* 0x0000005306077836 */ /* 0x000fe20000000000 */
[----:B------:R-:W-:Y:S01]  /*cc20*/  ULDC UR4, c[0x0][0x248] ;  /* 0x0000920000047ab9 */ /* 0x000fe20000000800 */
[----:B------:R0:W-:Y:S01]  /*cc30*/  @P1 STG.E.U16 desc[UR10][R4.64], R11 ;  /* 0x0000000b04001986 */ /* 0x0001e2000c10150a */
[----:B------:R-:W-:Y:S01]  /*cc40*/  ULDC UR5, c[0x0][0x22c] ;  /* 0x00008b0000057ab9 */ /* 0x000fe20000000800 */
[----:B------:R-:W-:Y:S01]  /*cc50*/  VIADD R15, R14, UR4 ;  /* 0x000000040e0f7c36 */ /* 0x000fe20008000000 */
[----:B------:R-:W-:Y:S01]  /*cc60*/  ISETP.LT.AND P1, PT, R7, UR5, !P0 ;  /* 0x0000000507007c0c */ /* 0x000fe2000c721270 */
[----:B------:R-:W-:Y:S01]  /*cc70*/  VIADD R7, R6, 0x54 ;  /* 0x0000005406077836 */ /* 0x000fe20000000000 */
[----:B------:R-:W-:Y:S01]  /*cc80*/  ULDC UR5, c[0x0][0x22c] ;  /* 0x00008b0000057ab9 */ /* 0x000fe20000000800 */
[----:B------:R-:W-:-:S03]  /*cc90*/  ULDC UR4, c[0x0][0x248] ;  /* 0x0000920000047ab9 */ /* 0x000fc60000000800 */
[----:B------:R-:W-:Y:S01]  /*cca0*/  ISETP.LT.AND P4, PT, R7, UR5, !P0 ;  /* 0x0000000507007c0c */ /* 0x000fe2000c781270 */
[----:B------:R-:W-:Y:S01]  /*ccb0*/  VIADD R7, R6, 0x55 ;  /* 0x0000005506077836 */ /* 0x000fe20000000000 */
[----:B------:R-:W-:Y:S01]  /*ccc0*/  ULDC UR5, c[0x0][0x22c] ;  /* 0x00008b0000057ab9 */ /* 0x000fe20000000800 */
[----:B0-----:R-:W-:Y:S02]  /*ccd0*/  PRMT R5, R11, 0x7632, R5 ;  /* 0x000076320b057816 */ /* 0x001fe40000000005 */
[----:B------:R-:W-:-:S03]  /*cce0*/  PRMT R11, R36, 0x7632, R11 ;  /* 0x00007632240b7816 */ /* 0x000fc6000000000b */
[----:B------:R0:W-:Y:S01]  /*ccf0*/  @P3 STG.E.U16 desc[UR10][R12.64], R5 ;  /* 0x000000050c003986 */ /* 0x0001e2000c10150a */
[----:B------:R-:W-:-:S04]  /*cd00*/  LEA R8, P3, R10, R2, 0x1 ;  /* 0x000000020a087211 */ /* 0x000fc800078608ff */
[----:B------:R-:W-:Y:S02]  /*cd10*/  LEA.HI.X.SX32 R9, R10, R3, 0x1, P3 ;  /* 0x000000030a097211 */ /* 0x000fe400018f0eff */
[----:B------:R-:W-:-:S03]  /*cd20*/  LEA R4, P3, R14, R2, 0x1 ;  /* 0x000000020e047211 */ /* 0x000fc600078608ff */
[----:B------:R-:W-:Y:S01]  /*cd30*/  @P6 STG.E.U16 desc[UR10][R8.64], R36 ;  /* 0x0000002408006986 */ /* 0x000fe2000c10150a */
[-C--:B------:R-:W-:Y:S02]  /*cd40*/  LEA R10, P6, R15, R2.reuse, 0x1 ;  /* 0x000000020f0a7211 */ /* 0x080fe400078c08ff */
[-C--:B0-----:R-:W-:Y:S02]  /*cd50*/  LEA.HI.X.SX32 R5, R14, R3.reuse, 0x1, P3 ;  /* 0x000000030e057211 */ /* 0x081fe400018f0eff */
[----:B------:R-:W-:Y:S01]  /*cd60*/  ISETP.LT.AND P3, PT, R7, UR5, !P0 ;  /* 0x0000000507007c0c */ /* 0x000fe2000c761270 */
[C---:B------:R-:W-:Y:S01]  /*cd70*/  VIADD R7, R6.reuse, 0x56 ;  /* 0x0000005606077836 */ /* 0x040fe20000000000 */
[----:B------:R-:W-:Y:S01]  /*cd80*/  ULDC UR5, c[0x0][0x22c] ;  /* 0x00008b0000057ab9 */ /* 0x000fe20000000800 */
[----:B------:R0:W-:Y:S03]  /*cd90*/  @P5 STG.E.U16 desc[UR10][R4.64], R11 ;  /* 0x0000000b04005986 */ /* 0x0001e6000c10150a */
[----:B------:R-:W-:Y:S01]  /*cda0*/  ISETP.LT.AND P5, PT, R7, UR5, !P0 ;  /* 0x0000000507007c0c */ /* 0x000fe2000c7a1270 */
[----:B------:R-:W-:Y:S01]  /*cdb0*/  ULDC UR5, c[0x0][0x22c] ;  /* 0x00008b0000057ab9 */ /* 0x000fe20000000800 */
[C---:B------:R-:W-:Y:S01]  /*cdc0*/  VIADD R7, R6.reuse, 0x58 ;  /* 0x0000005806077836 */ /* 0x040fe20000000000 */
[C---:B0-----:R-:W-:Y:S01]  /*cdd0*/  LEA.HI.X.SX32 R11, R15.reuse, R3, 0x1, P6 ;  /* 0x000000030f0b7211 */ /* 0x041fe200030f0eff */
[----:B------:R-:W-:Y:S01]  /*cde0*/  VIADD R15, R15, UR4 ;  /* 0x000000040f0f7c36 */ /* 0x000fe20008000000 */
[----:B------:R-:W-:Y:S01]  /*cdf0*/  ULDC UR4, c[0x0][0x248] ;  /* 0x0000920000047ab9 */ /* 0x000fe20000000800 */
[----:B------:R-:W-:Y:S01]  /*ce00*/  VIADD R4, R6, 0x57 ;  /* 0x0000005706047836 */ /* 0x000fe20000000000 */
[----:B------:R-:W-:Y:S01]  /*ce10*/  PRMT R5, R37, 0x7632, R5 ;  /* 0x0000763225057816 */ /* 0x000fe20000000005 */
[----:B------:R-:W-:Y:S01]  /*ce20*/  @P2 STG.E.U16 desc[UR10][R10.64], R37 ;  /* 0x000000250a002986 */ /* 0x000fe2000c10150a */
[C---:B------:R-:W-:Y:S01]  /*ce30*/  LEA R8, P2, R15.reuse, R2, 0x1 ;  /* 0x000000020f087211 */ /* 0x040fe200078408ff */
[----:B------:R-:W-:Y:S01]  /*ce40*/  VIADD R12, R15, UR4 ;  /* 0x000000040f0c7c36 */ /* 0x000fe20008000000 */
[----:B------:R-:W-:-:S02]  /*ce50*/  ULDC UR4, c[0x0][0x22c] ;  /* 0x00008b0000047ab9 */ /* 0x000fc40000000800 */
[-C--:B------:R-:W-:Y:S02]  /*ce60*/  LEA.HI.X.SX32 R9, R15, R3.reuse, 0x1, P2 ;  /* 0x000000030f097211 */ /* 0x080fe400010f0eff */
[----:B------:R-:W-:Y:S01]  /*ce70*/  ISETP.LT.AND P2, PT, R4, UR5, !P0 ;  /* 0x0000000504007c0c */ /* 0x000fe2000c741270 */
[----:B------:R-:W-:Y:S01]  /*ce80*/  ULDC UR5, c[0x0][0x22c] ;  /* 0x00008b0000057ab9 */ /* 0x000fe20000000800 */
[----:B------:R-:W-:Y:S01]  /*ce90*/  LEA R4, P6, R12, R2, 0x1 ;  /* 0x000000020c047211 */ /* 0x000fe200078c08ff */
[----:B------:R0:W-:Y:S01]  /*cea0*/  @P1 STG.E.U16 desc[UR10][R8.64], R5 ;  /* 0x0000000508001986 */ /* 0x0001e2000c10150a */
[----:B------:R-:W-:Y:S01]  /*ceb0*/  ISETP.LT.AND P1, PT, R7, UR4, !P0 ;  /* 0x0000000407007c0c */ /* 0x000fe2000c721270 */
[----:B------:R-:W-:Y:S01]  /*cec0*/  ULDC UR4, c[0x0][0x248] ;  /* 0x0000920000047ab9 */ /* 0x000fe20000000800 */
[----:B------:R-:W-:Y:S01]  /*ced0*/  VIADD R7, R6, 0x59 ;  /* 0x0000005906077836 */ /* 0x000fe20000000000 */
[C---:B0-----:R-:W-:Y:S01]  /*cee0*/  LEA.HI.X.SX32 R5, R12.reuse, R3, 0x1, P6 ;  /* 0x000000030c057211 */ /* 0x041fe200030f0eff */
[----:B------:R-:W-:Y:S01]  /*cef0*/  VIADD R12, R12, UR4 ;  /* 0x000000040c0c7c36 */ /* 0x000fe20008000000 */
[----:B------:R-:W-:-:S03]  /*cf00*/  ULDC UR4, c[0x0][0x22c] ;  /* 0x00008b0000047ab9 */ /* 0x000fc60000000800 */
[----:B------:R0:W-:Y:S01]  /*cf10*/  @P4 STG.E.U16 desc[UR10][R4.64], R38 ;  /* 0x0000002604004986 */ /* 0x0001e2000c10150a */
[C---:B------:R-:W-:Y:S02]  /*cf20*/  LEA R10, P6, R12.reuse, R2, 0x1 ;  /* 0x000000020c0a7211 */ /* 0x040fe400078c08ff */
[----:B------:R-:W-:Y:S01]  /*cf30*/  ISETP.LT.AND P4, PT, R7, UR4, !P0 ;  /* 0x0000000407007c0c */ /* 0x000fe2000c781270 */
[----:B------:R-:W-:Y:S01]  /*cf40*/  ULDC UR4, c[0x0][0x248] ;  /* 0x0000920000047ab9 */ /* 0x000fe20000000800 */
[C---:B------:R-:W-:Y:S01]  /*cf50*/  LEA.HI.X.SX32 R11, R12.reuse, R3, 0x1, P6 ;  /* 0x000000030c0b7211 */ /* 0x040fe200030f0eff */
[----:B------:R-:W-:Y:S01]  /*cf60*/  VIADD R12, R12, UR4 ;  /* 0x000000040c0c7c36 */ /* 0x000fe20008000000 */
[----:B------:R-:W-:Y:S01]  /*cf70*/  ULDC UR4, c[0x0][0x248] ;  /* 0x0000920000047ab9 */ /* 0x000fe20000000800 */
[----:B------:R-:W-:Y:S02]  /*cf80*/  VIADD R7, R6, 0x5a ;  /* 0x0000005a06077836 */ /* 0x000fe40000000000 */
[----:B------:R-:W-:Y:S01]  /*cf90*/  VIADD R9, R12, UR4 ;  /* 0x000000040c097c36 */ /* 0x000fe20008000000 */
[----:B------:R-:W-:Y:S01]  /*cfa0*/  ULDC UR4, c[0x0][0x22c] ;  /* 0x00008b0000047ab9 */ /* 0x000fe20000000800 */
[----:B0-----:R-:W-:-:S02]  /*cfb0*/  PRMT R5, R38, 0x7632, R5 ;  /* 0x0000763226057816 */ /* 0x001fc40000000005 */
[----:B------:R-:W-:Y:S01]  /*cfc0*/  ISETP.LT.AND P6, PT, R7, UR5, !P0 ;  /* 0x0000000507007c0c */ /* 0x000fe2000c7c1270 */
[----:B------:R-:W-:Y:S01]  /*cfd0*/  ULDC UR5, c[0x0][0x248] ;  /* 0x0000920000057ab9 */ /* 0x000fe20000000800 */
[----:B------:R-:W-:Y:S01]  /*cfe0*/  VIADD R7, R6, 0x5b ;  /* 0x0000005b06077836 */ /* 0x000fe20000000000 */
[----:B------:R0:W-:Y:S01]  /*cff0*/  @P3 STG.E.U16 desc[UR10][R10.64], R5 ;  /* 0x000000050a003986 */ /* 0x0001e2000c10150a */
[----:B------:R-:W-:-:S04]  /*d000*/  LEA R4, P3, R12, R2, 0x1 ;  /* 0x000000020c047211 */ /* 0x000fc800078608ff */
[-C--:B0-----:R-:W-:Y:S01]  /*d010*/  LEA.HI.X.SX32 R5, R12, R3.reuse, 0x1, P3 ;  /* 0x000000030c057211 */ /* 0x081fe200018f0eff */
[C---:B------:R-:W-:Y:S01]  /*d020*/  VIADD R12, R9.reuse, UR5 ;  /* 0x00000005090c7c36 */ /* 0x040fe20008000000 */
[-C--:B------:R-:W-:Y:S01]  /*d030*/  LEA R8, P3, R9, R2.reuse, 0x1 ;  /* 0x0000000209087211 */ /* 0x080fe200078608ff */
[----:B------:R-:W-:Y:S01]  /*d040*/  ULDC UR5, c[0x0][0x22c] ;  /* 0x00008b0000057ab9 */ /* 0x000fe20000000800 */
[----:B------:R-:W-:Y:S01]  /*d050*/  PRMT R11, R39, 0x7632, R11 ;  /* 0x00007632270b7816 */ /* 0x000fe2000000000b */
[----:B------:R-:W-:Y:S01]  /*d060*/  @P5 STG.E.U16 desc[UR10][R4.64], R39 ;  /* 0x0000002704005986 */ /* 0x000fe2000c10150a */
[----:B------:R-:W-:Y:S02]  /*d070*/  LEA.HI.X.SX32 R9, R9, R3, 0x1, P3 ;  /* 0x0000000309097211 */ /* 0x000fe400018f0eff */
[----:B------:R-:W-:Y:S01]  /*d080*/  ISETP.LT.AND P5, PT, R7, UR4, !P0 ;  /* 0x0000000407007c0c */ /* 0x000fe2000c7a1270 */
[----:B------:R-:W-:Y:S01]  /*d090*/  VIADD R7, R6, 0x5c ;  /* 0x0000005c06077836 */ /* 0x000fe20000000000 */
[----:B------:R-:W-:Y:S01]  /*d0a0*/  LEA R10, P3, R12, R2, 0x1 ;  /* 0x000000020c0a7211 */ /* 0x000fe200078608ff */
[----:B------:R0:W-:Y:S01]  /*d0b0*/  @P2 STG.E.U16 desc[UR10][R8.64], R11 ;  /* 0x0000000b08002986 */ /* 0x0001e2000c10150a */
[----:B------:R-:W-:-:S02]  /*d0c0*/  ULDC UR4, c[0x0][0x22c] ;  /* 0x00008b0000047ab9 */ /* 0x000fc40000000800 */
[----:B0-----:R-:W-:Y:S02]  /*d0d0*/  LEA.HI.X.SX32 R11, R12, R3, 0x1, P3 ;  /* 0x000000030c0b7211 */ /* 0x001fe400018f0eff */
[----:B------:R-:W-:Y:S01]  /*d0e0*/  ISETP.LT.AND P3, PT, R7, UR4, !P0 ;  /* 0x0000000407007c0c */ /* 0x000fe2000c761270 */
[----:B------:R-:W-:Y:S01]  /*d0f0*/  ULDC UR4, c[0x0][0x248] ;  /* 0x0000920000047ab9 */ /* 0x000fe20000000800 */
[----:B------:R-:W-:Y:S01]  /*d100*/  VIADD R7, R6, 0x5d ;  /* 0x0000005d06077836 */ /* 0x000fe20000000000 */
[----:B------:R0:W-:Y:S01]  /*d110*/  @P1 STG.E.U16 desc[UR10][R10.64], R32 ;  /* 0x000000200a001986 */ /* 0x0001e2000c10150a */
[----:B------:R-:W-:Y:S01]  /*d120*/  VIADD R12, R12, UR4 ;  /* 0x000000040c0c7c36 */ /* 0x000fe20008000000 */
[----:B------:R-:W-:Y:S01]  /*d130*/  ULDC UR4, c[0x0][0x22c] ;  /* 0x00008b0000047ab9 */ /* 0x000fe20000000800 */
[----:B------:R-:W-:Y:S02]  /*d140*/  PRMT R9, R32, 0x7632, R9 ;  /* 0x0000763220097816 */ /* 0x000fe40000000009 */
[----:B------:R-:W-:Y:S01]  /*d150*/  ISETP.LT.AND P2, PT, R7, UR4, !P0 ;  /* 0x0000000407007c0c */ /* 0x000fe2000c741270 */
[----:B------:R-:W-:Y:S01]  /*d160*/  ULDC UR4, c[0x0][0x248] ;  /* 0x0000920000047ab9 */ /* 0x000fe20000000800 */
[----:B------:R-:W-:Y:S01]  /*d170*/  LEA R4, P1, R12, R2, 0x1 ;  /* 0x000000020c047211 */ /* 0x000fe200078208ff */
[----:B------:R-:W-:-:S03]  /*d180*/  VIADD R7, R6, 0x5e ;  /* 0x0000005e06077836 */ /* 0x000fc60000000000 */
[CC--:B------:R-:W-:Y:S01]  /*d190*/  LEA.HI.X.SX32 R5, R12.reuse, R3.reuse, 0x1, P1 ;  /* 0x000000030c057211 */ /* 0x0c0fe200008f0eff */
[----:B------:R-:W-:Y:S01]  /*d1a0*/  VIADD R12, R12, UR4 ;  /* 0x000000040c0c7c36 */ /* 0x000fe20008000000 */
[----:B------:R-:W-:Y:S01]  /*d1b0*/  ULDC UR4, c[0x0][0x248] ;  /* 0x0000920000047ab9 */ /* 0x000fe20000000800 */
[----:B------:R-:W-:Y:S01]  /*d1c0*/  ISETP.LT.AND P1, PT, R7, UR5, !P0 ;  /* 0x0000000507007c0c */ /* 0x000fe2000c721270 */
[----:B------:R-:W-:Y:S01]  /*d1d0*/  VIADD R7, R6, 0x5f ;  /* 0x0000005f06077836 */ /* 0x000fe20000000000 */
[----:B------:R2:W-:Y:S01]  /*d1e0*/  @P4 STG.E.U16 desc[UR10][R4.64], R9 ;  /* 0x0000000904004986 */ /* 0x0005e2000c10150a */
[CC--:B------:R-:W-:Y:S01]  /*d1f0*/  LEA R8, P4, R12.reuse, R2.reuse, 0x1 ;  /* 0x000000020c087211 */ /* 0x0c0fe200078808ff */
[C---:B0-----:R-:W-:Y:S01]  /*d200*/  VIADD R11, R12.reuse, UR4 ;  /* 0x000000040c0b7c36 */ /* 0x041fe20008000000 */
[----:B------:R-:W-:Y:S01]  /*d210*/  ULDC UR4, c[0x0][0x248] ;  /* 0x0000920000047ab9 */ /* 0x000fe20000000800 */
[----:B------:R-:W-:Y:S01]  /*d220*/  ULDC UR5, c[0x0][0x22c] ;  /* 0x00008b0000057ab9 */ /* 0x000fe20000000800 */
[-C--:B--2---:R-:W-:Y:S01]  /*d230*/  LEA.HI.X.SX32 R9, R12, R3.reuse, 0x1, P4 ;  /* 0x000000030c097211 */ /* 0x084fe200020f0eff */
[C---:B------:R-:W-:Y:S01]  /*d240*/  VIADD R12, R11.reuse, UR4 ;  /* 0x000000040b0c7c36 */ /* 0x040fe20008000000 */
[----:B------:R-:W-:Y:S01]  /*d250*/  LEA R10, P4, R11, R2, 0x1 ;  /* 0x000000020b0a7211 */ /* 0x000fe200078808ff */
[----:B------:R-:W-:Y:S01]  /*d260*/  ULDC UR4, c[0x0][0x248] ;  /* 0x0000920000047ab9 */ /* 0x000fe20000000800 */
[----:B------:R-:W-:Y:S01]  /*d270*/  PRMT R5, R33, 0x7632, R5 ;  /* 0x0000763221057816 */ /* 0x000fe20000000005 */
[----:B------:R-:W-:Y:S01]  /*d280*/  @P6 STG.E.U16 desc[UR10][R8.64], R33 ;  /* 0x0000002108006986 */ /* 0x000fe2000c10150a */
[----:B------:R-:W-:-:S02]  /*d290*/  LEA.HI.X.SX32 R11, R11, R3, 0x1, P4 ;  /* 0x000000030b0b7211 */ /* 0x000fc400020f0eff */
[-C--:B------:R-:W-:Y:S02]  /*d2a0*/  LEA R4, P6, R12, R2.reuse, 0x1 ;  /* 0x000000020c047211 */ /* 0x080fe400078c08ff */
[----:B------:R-:W-:Y:S01]  /*d2b0*/  ISETP.LT.AND P4, PT, R7, UR5, !P0 ;  /* 0x0000000507007c0c */ /* 0x000fe2000c781270 */
[----:B------:R0:W-:Y:S01]  /*d2c0*/  @P5 STG.E.U16 desc[UR10][R10.64], R5 ;  /* 0x000000050a005986 */ /* 0x0001e2000c10150a */
[----:B------:R-:W-:Y:S01]  /*d2d0*/  VIADD R7, R6, 0x60 ;  /* 0x0000006006077836 */ /* 0x000fe20000000000 */
[----:B------:R-:W-:Y:S01]  /*d2e0*/  ULDC UR5, c[0x0][0x22c] ;  /* 0x00008b0000057ab9 */ /* 0x000fe20000000800 */
[CC--:B0-----:R-:W-:Y:S01]  /*d2f0*/  LEA.HI.X.SX32 R5, R12.reuse, R3.reuse, 0x1, P6 ;  /* 0x000000030c057211 */ /* 0x0c1fe200030f0eff */
[----:B------:R-:W-:Y:S02]  /*d300*/  VIADD R12, R12, UR4 ;  /* 0x000000040c0c7c36 */ /* 0x000fe40008000000 */
[----:B------:R-:W-:Y:S01]  /*d310*/  ISETP.LT.AND P6, PT, R7, UR5, !P0 ;  /* 0x0000000507007c0c */ /* 0x000fe2000c7c1270 */
[----:B------:R-:W-:Y:S01]  /*d320*/  ULDC UR4, c[0x0][0x248] ;  /* 0x0000920000047ab9 */ /* 0x000fe20000000800 */
[----:B------:R-:W-:Y:S01]  /*d330*/  VIADD R7, R6, 0x61 ;  /* 0x0000006106077836 */ /* 0x000fe20000000000 */
[----:B------:R0:W-:Y:S01]  /*d340*/  @P3 STG.E.U16 desc[UR10][R4.64], R34 ;  /* 0x0000002204003986 */ /* 0x0001e2000c10150a */
[C---:B------:R-:W-:Y:S01]  /*d350*/  LEA R8, P3, R12.reuse, R2, 0x1 ;  /* 0x000000020c087211 */ /* 0x040fe200078608ff */
[----:B------:R-:W-:Y:S01]  /*d360*/  VIADD R13, R12, UR4 ;  /* 0x000000040c0d7c36 */ /* 0x000fe20008000000 */
[----:B------:R-:W-:Y:S01]  /*d370*/  ULDC UR5, c[0x0][0x22c] ;  /* 0x00008b0000057ab9 */ /* 0x000fe20000000800 */
[----:B------:R-:W-:Y:S01]  /*d380*/  PRMT R11, R34, 0x7632, R11 ;  /* 0x00007632220b7816 */ /* 0x000fe2000000000b */
[----:B------:R-:W-:Y:S01]  /*d390*/  ULDC UR4, c[0x0][0x22c] ;  /* 0x00008b0000047ab9 */ /* 0x000fe20000000800 */
[----:B------:R-:W-:-:S02]  /*d3a0*/  LEA.HI.X.SX32 R9, R12, R3, 0x1, P3 ;  /* 0x000000030c097211 */ /* 0x000fc400018f0eff */
[----:B------:R-:W-:Y:S01]  /*d3b0*/  ISETP.LT.AND P5, PT, R7, UR5, !P0 ;  /* 0x0000000507007c0c */ /* 0x000fe2000c7a1270 */
[C---:B------:R-:W-:Y:S01]  /*d3c0*/  VIADD R7, R6.reuse, 0x62 ;  /* 0x0000006206077836 */ /* 0x040fe20000000000 */
[CC--:B------:R-:W-:Y:S01]  /*d3d0*/  LEA R10, P3, R13.reuse, R2.reuse, 0x1 ;  /* 0x000000020d0a7211 */ /* 0x0c0fe200078608ff */
[----:B------:R2:W-:Y:S01]  /*d3e0*/  @P2 STG.E.U16 desc[UR10][R8.64], R11 ;  /* 0x0000000b08002986 */ /* 0x0005e2000c10150a */
[C---:B0-----:R-:W-:Y:S01]  /*d3f0*/  VIADD R5, R6.reuse, 0x63 ;  /* 0x0000006306057836 */ /* 0x041fe20000000000 */
[----:B------:R-:W-:Y:S01]  /*d400*/  ULDC UR5, c[0x0][0x22c] ;  /* 0x00008b0000057ab9 */ /* 0x000fe20000000800 */
[----:B--2---:R-:W-:Y:S02]  /*d410*/  LEA.HI.X.SX32 R11, R13, R3, 0x1, P3 ;  /* 0x000000030d0b7211 */ /* 0x004fe400018f0eff */
[----:B------:R-:W-:Y:S01]  /*d420*/  ISETP.LT.AND P3, PT, R7, UR4, !P0 ;  /* 0x0000000407007c0c */ /* 0x000fe2000c761270 */
[----:B------:R-:W-:Y:S01]  /*d430*/  ULDC UR4, c[0x0][0x248] ;  /* 0x0000920000047ab9 */ /* 0x000fe20000000800 */
[----:B------:R-:W-:Y:S01]  /*d440*/  PRMT R9, R35, 0x7632, R9 ;  /* 0x0000763223097816 */ /* 0x000fe20000000009 */
[----:B------:R-:W-:Y:S01]  /*d450*/  VIADD R13, R13, UR4 ;  /* 0x000000040d0d7c36 */ /* 0x000fe20008000000 */
[----:B------:R0:W-:Y:S01]  /*d460*/  @P1 STG.E.U16 desc[UR10][R10.64], R35 ;  /* 0x000000230a001986 */ /* 0x0001e2000c10150a */
[----:B------:R-:W-:Y:S01]  /*d470*/  ULDC UR4, c[0x0][0x22c] ;  /* 0x00008b0000047ab9 */ /* 0x000fe20000000800 */
[----:B------:R-:W-:Y:S01]  /*d480*/  VIADD R7, R6, 0x64 ;  /* 0x0000006406077836 */ /* 0x000fe20000000000 */
[----:B------:R-:W-:Y:S01]  /*d490*/  ISETP.LT.AND P2, PT, R5, UR4, !P0 ;  /* 0x0000000405007c0c */ /* 0x000fe2000c741270 */
[----:B------:R-:W-:Y:S01]  /*d4a0*/  ULDC UR4, c[0x0][0x248] ;  /* 0x0000920000047ab9 */ /* 0x000fe20000000800 */
[----:B------:R-:W-:-:S04]  /*d4b0*/  LEA R4, P1, R13, R2, 0x1 ;  /* 0x000000020d047211 */ /* 0x000fc800078208ff */
[CC--:B------:R-:W-:Y:S01]  /*d4c0*/  LEA.HI.X.SX32 R5, R13.reuse, R3.reuse, 0x1, P1 ;  /* 0x000000030d057211 */ /* 0x0c0fe200008f0eff */
[----:B------:R-:W-:Y:S01]  /*d4d0*/  VIADD R13, R13, UR4 ;  /* 0x000000040d0d7c36 */ /* 0x000fe20008000000 */
[----:B------:R-:W-:Y:S01]  /*d4e0*/  ULDC UR4, c[0x0][0x248] ;  /* 0x0000920000047ab9 */ /* 0x000fe20000000800 */
[----:B------:R-:W-:Y:S01]  /*d4f0*/  ISETP.LT.AND P1, PT, R7, UR5, !P0 ;  /* 0x0000000507007c0c */ /* 0x000fe2000c721270 */
[----:B------:R-:W-:Y:S01]  /*d500*/  VIADD R7, R6, 0x65 ;  /* 0x0000006506077836 */ /* 0x000fe20000000000 */
[----:B------:R2:W-:Y:S01]  /*d510*/  @P4 STG.E.U16 desc[UR10][R4.64], R9 ;  /* 0x0000000904004986 */ /* 0x0005e2000c10150a */
[C---:B------:R-:W-:Y:S01]  /*d520*/  LEA R8, P4, R13.reuse, R2, 0x1 ;  /* 0x000000020d087211 */ /* 0x040fe200078808ff */
[----:B0-----:R-:W-:Y:S01]  /*d530*/  VIADD R11, R13, UR4 ;  /* 0x000000040d0b7c36 */ /* 0x001fe20008000000 */
[----:B------:R-:W-:Y:S01]  /*d540*/  ULDC UR4, c[0x0][0x248] ;  /* 0x0000920000047ab9 */ /* 0x000fe20000000800 */
[----:B------:R-:W-:Y:S02]  /*d550*/  ULDC UR5, c[0x0][0x22c] ;  /* 0x00008b0000057ab9 */ /* 0x000fe40000000800 */
[----:B------:R-:W-:Y:S01]  /*d560*/  VIADD R12, R11, UR4 ;  /* 0x000000040b0c7c36 */ /* 0x000fe20008000000 */
[----:B------:R-:W-:Y:S01]  /*d570*/  ULDC UR4, c[0x0][0x248] ;  /* 0x0000920000047ab9 */ /* 0x000fe20000000800 */
[----:B--2---:R-:W-:-:S02]  /*d580*/  LEA.HI.X.SX32 R9, R13, R3, 0x1, P4 ;  /* 0x000000030d097211 */ /* 0x004fc400020f0eff */
[CC--:B------:R-:W-:Y:S02]  /*d590*/  LEA R10, P4, R11.reuse, R2.reuse, 0x1 ;  /* 0x000000020b0a7211 */ /* 0x0c0fe400078808ff */
[----:B-1----:R-:W-:Y:S01]  /*d5a0*/  PRMT R5, R44, 0x7632, R5 ;  /* 0x000076322c057816 */ /* 0x002fe20000000005 */
[----:B------:R-:W-:Y:S01]  /*d5b0*/  @P6 STG.E.U16 desc[UR10][R8.64], R44 ;  /* 0x0000002c08006986 */ /* 0x000fe2000c10150a */
[-C--:B------:R-:W-:Y:S02]  /*d5c0*/  LEA.HI.X.SX32 R11, R11, R3.reuse, 0x1, P4 ;  /* 0x000000030b0b7211 */ /* 0x080fe400020f0eff */
[----:B------:R-:W-:Y:S02]  /*d5d0*/  LEA R4, P6, R12, R2, 0x1 ;  /* 0x000000020c047211 */ /* 0x000fe400078c08ff */
[----:B------:R-:W-:Y:S01]  /*d5e0*/  ISETP.LT.AND P4, PT, R7, UR5, !P0 ;  /* 0x0000000507007c0c */ /* 0x000fe2000c781270 */
[----:B------:R0:W-:Y:S01]  /*d5f0*/  @P5 STG.E.U16 desc[UR10][R10.64], R5 ;  /* 0x000000050a005986 */ /* 0x0001e2000c10150a */
[----:B------:R-:W-:Y:S01]  /*d600*/  VIADD R7, R6, 0x66 ;  /* 0x0000006606077836 */ /* 0x000fe20000000000 */
[----:B------:R-:W-:Y:S01]  /*d610*/  ULDC UR5, c[0x0][0x22c] ;  /* 0x00008b0000057ab9 */ /* 0x000fe20000000800 */
[C---:B0-----:R-:W-:Y:S01]  /*d620*/  LEA.HI.X.SX32 R5, R12.reuse, R3, 0x1, P6 ;  /* 0x000000030c057211 */ /* 0x041fe200030f0eff */
[----:B------:R-:W-:-:S02]  /*d630*/  VIADD R12, R12, UR4 ;  /* 0x000000040c0c7c36 */ /* 0x000fc40008000000 */
[----:B------:R-:W-:Y:S01]  /*d640*/  ISETP.LT.AND P6, PT, R7, UR5, !P0 ;  /* 0x0000000507007c0c */ /* 0x000fe2000c7c1270 */
[----:B------:R-:W-:Y:S01]  /*d650*/  ULDC UR4, c[0x0][0x248] ;  /* 0x0000920000047ab9 */ /* 0x000fe20000000800 */
[----:B------:R-:W-:Y:S01]  /*d660*/  VIADD R7, R6, 0x67 ;  /* 0x0000006706077836 */ /* 0x000fe20000000000 */
[----:B------:R0:W-:Y:S01]  /*d670*/  @P3 STG.E.U16 desc[UR10][R4.64], R45 ;  /* 0x0000002d04003986 */ /* 0x0001e2000c10150a */
[CC--:B------:R-:W-:Y:S01]  /*d680*/  LEA R8, P3, R12.reuse, R2.reuse, 0x1 ;  /* 0x000000020c087211 */ /* 0x0c0fe200078608ff */
[C---:B------:R-:W-:Y:S01]  /*d690*/  VIADD R13, R12.reuse, UR4 ;  /* 0x000000040c0d7c36 */ /* 0x040fe20008000000 */
[----:B------:R-:W-:Y:S01]  /*d6a0*/  ULDC UR5, c[0x0][0x22c] ;  /* 0x00008b0000057ab9 */ /* 0x000fe20000000800 */
[----:B------:R-:W-:Y:S01]  /*d6b0*/  PRMT R11, R45, 0x7632, R11 ;  /* 0x000076322d0b7816 */ /* 0x000fe2000000000b */
[----:B------:R-:W-:Y:S01]  /*d6c0*/  ULDC UR4, c[0x0][0x22c] ;  /* 0x00008b0000047ab9 */ /* 0x000fe20000000800 */
[-C--:B------:R-:W-:Y:S02]  /*d6d0*/  LEA.HI.X.SX32 R9, R12, R3.reuse, 0x1, P3 ;  /* 0x000000030c097211 */ /* 0x080fe400018f0eff */
[----:B------:R-:W-:Y:S01]  /*d6e0*/  ISETP.LT.AND P5, PT, R7, UR5, !P0 ;  /* 0x0000000507007c0c */ /* 0x000fe2000c7a1270 */
[C---:B------:R-:W-:Y:S01]  /*d6f0*/  VIADD R7, R6.reuse, 0x68 ;  /* 0x0000006806077836 */ /* 0x040fe20000000000 */
[C---:B------:R-:W-:Y:S01]  /*d700*/  LEA R10, P3, R13.reuse, R2, 0x1 ;  /* 0x000000020d0a7211 */ /* 0x040fe200078608ff */
[----:B------:R1:W-:Y:S01]  /*d710*/  @P2 STG.E.U16 desc[UR10][R8.64], R11 ;  /* 0x0000000b08002986 */ /* 0x0003e2000c10150a */
[----:B0-----:R-:W-:Y:S01]  /*d720*/  VIADD R5, R6, 0x69 ;  /* 0x0000006906057836 */ /* 0x001fe20000000000 */
[----:B------:R-:W-:Y:S01]  /*d730*/  ULDC UR5, c[0x0][0x22c] ;  /* 0x00008b0000057ab9 */ /* 0x000fe20000000800 */
[----:B-1----:R-:W-:-:S02]  /*d740*/  LEA.HI.X.SX32 R11, R13, R3, 0x1, P3 ;  /* 0x000000030d0b7211 */ /* 0x002fc400018f0eff */
        /* <DEDUP_REMOVED lines=22> */
[----:B-1----:R-:W-:-:S02]  /*d8b0*/  LEA.HI.X.SX32 R9, R13, R3, 0x1, P4 ;  /* 0x000000030d097211 */ /* 0x002fc400020f0eff */
[-C--:B------:R-:W-:Y:S02]  /*d8c0*/  LEA R10, P4, R11, R2.reuse, 0x1 ;  /* 0x000000020b0a7211 */ /* 0x080fe400078808ff */
[----:B------:R-:W-:Y:S01]  /*d8d0*/  PRMT R5, R47, 0x7632, R5 ;  /* 0x000076322f057816 */ /* 0x000fe20000000005 */
        /* <DEDUP_REMOVED lines=10> */
[----:B------:R-:W-:Y:S01]  /*d980*/  VIADD R7, R6, 0x6d ;  /* 0x0000006d06077836 */ /* 0x000fe20000000000 */
[----:B------:R-:W-:Y:S01]  /*d990*/  ULDC UR4, c[0x0][0x248] ;  /* 0x0000920000047ab9 */ /* 0x000fe20000000800 */
[----:B------:R0:W-:Y:S01]  /*d9a0*/  @P3 STG.E.U16 desc[UR10][R4.64], R40 ;  /* 0x0000002804003986 */ /* 0x0001e2000c10150a */
[CC--:B------:R-:W-:Y:S01]  /*d9b0*/  LEA R8, P3, R12.reuse, R2.reuse, 0x1 ;  /* 0x000000020c087211 */ /* 0x0c0fe200078608ff */
[----:B------:R-:W-:Y:S01]  /*d9c0*/  ULDC UR5, c[0x0][0x22c] ;  /* 0x00008b0000057ab9 */ /* 0x000fe20000000800 */
[----:B------:R-:W-:Y:S01]  /*d9d0*/  VIADD R13, R12, UR4 ;  /* 0x000000040c0d7c36 */ /* 0x000fe20008000000 */
[----:B------:R-:W-:Y:S01]  /*d9e0*/  PRMT R11, R40, 0x7632, R11 ;  /* 0x00007632280b7816 */ /* 0x000fe2000000000b */
[----:B------:R-:W-:Y:S01]  /*d9f0*/  ULDC UR4, c[0x0][0x22c] ;  /* 0x00008b0000047ab9 */ /* 0x000fe20000000800 */
[-C--:B------:R-:W-:Y:S02]  /*da00*/  LEA.HI.X.SX32 R9, R12, R3.reuse, 0x1, P3 ;  /* 0x000000030c097211 */ /* 0x080fe400018f0eff */
[----:B------:R-:W-:Y:S01]  /*da10*/  ISETP.LT.AND P3, PT, R7, UR5, !P0 ;  /* 0x0000000507007c0c */ /* 0x000fe2000c761270 */
[C---:B------:R-:W-:Y:S01]  /*da20*/  VIADD R7, R6.reuse, 0x6e ;  /* 0x0000006e06077836 */ /* 0x040fe20000000000 */
[----:B------:R-:W-:Y:S01]  /*da30*/  LEA R10, P5, R13, R2, 0x1 ;  /* 0x000000020d0a7211 */ /* 0x000fe200078a08ff */
[----:B------:R1:W-:Y:S01]  /*da40*/  @P2 STG.E.U16 desc[UR10][R8.64], R11 ;  /* 0x0000000b08002986 */ /* 0x0003e2000c10150a */
[C---:B0-----:R-:W-:Y:S01]  /*da50*/  VIADD R5, R6.reuse, 0x6f ;  /* 0x0000006f06057836 */ /* 0x041fe20000000000 */
[----:B------:R-:W-:Y:S01]  /*da60*/  ULDC UR5, c[0x0][0x22c] ;  /* 0x00008b0000057ab9 */ /* 0x000fe20000000800 */
[----:B------:R-:W-:Y:S01]  /*da70*/  ISETP.LT.AND P2, PT, R7, UR4, !P0 ;  /* 0x0000000407007c0c */ /* 0x000fe2000c741270 */
[----:B------:R-:W-:Y:S01]  /*da80*/  ULDC UR4, c[0x0][0x248] ;  /* 0x0000920000047ab9 */ /* 0x000fe20000000800 */
[----:B------:R-:W-:Y:S01]  /*da90*/  VIADD R7, R6, 0x70 ;  /* 0x0000007006077836 */ /* 0x000fe20000000000 */
[C---:B-1----:R-:W-:Y:S01]  /*daa0*/  LEA.HI.X.SX32 R11, R13.reuse, R3, 0x1, P5 ;  /* 0x000000030d0b7211 */ /* 0x042fe200028f0eff */
[----:B------:R-:W-:Y:S01]  /*dab0*/  VIADD R13, R13, UR4 ;  /* 0x000000040d0d7c36 */ /* 0x000fe20008000000 */
[----:B------:R-:W-:Y:S01]  /*dac0*/  ULDC UR4, c[0x0][0x22c] ;  /* 0x00008b0000047ab9 */ /* 0x000fe20000000800 */
[----:B------:R-:W-:-:S02]  /*dad0*/  PRMT R9, R41, 0x7632, R9 ;  /* 0x0000763229097816 */ /* 0x000fc40000000009 */
[----:B------:R0:W-:Y:S01]  /*dae0*/  @P1 STG.E.U16 desc[UR10][R10.64], R41 ;  /* 0x000000290a001986 */ /* 0x0001e2000c10150a */
[-C--:B------:R-:W-:Y:S02]  /*daf0*/  LEA R4, P5, R13, R2.reuse, 0x1 ;  /* 0x000000020d047211 */ /* 0x080fe400078a08ff */
[----:B------:R-:W-:Y:S01]  /*db00*/  ISETP.LT.AND P1, PT, R5, UR4, !P0 ;  /* 0x0000000405007c0c */ /* 0x000fe2000c721270 */
[----:B------:R-:W-:Y:S01]  /*db10*/  ULDC UR4, c[0x0][0x248] ;  /* 0x0000920000047ab9 */ /* 0x000fe20000000800 */
[C---:B------:R-:W-:Y:S01]  /*db20*/  LEA.HI.X.SX32 R5, R13.reuse, R3, 0x1, P5 ;  /* 0x000000030d057211 */ /* 0x040fe200028f0eff */
[----:B------:R-:W-:Y:S01]  /*db30*/  VIADD R13, R13, UR4 ;  /* 0x000000040d0d7c36 */ /* 0x000fe20008000000 */
[----:B------:R-:W-:Y:S01]  /*db40*/  ULDC UR4, c[0x0][0x248] ;  /* 0x0000920000047ab9 */ /* 0x000fe20000000800 */
[----:B------:R-:W-:Y:S01]  /*db50*/  ISETP.LT.AND P5, PT, R7, UR5, !P0 ;  /* 0x0000000507007c0c */ /* 0x000fe2000c7a1270 */
[----:B------:R-:W-:Y:S01]  /*db60*/  ULDC UR5, c[0x0][0x248] ;  /* 0x0000920000057ab9 */ /* 0x000fe20000000800 */
[----:B------:R1:W-:Y:S01]  /*db70*/  @P4 STG.E.U16 desc[UR10][R4.64], R9 ;  /* 0x0000000904004986 */ /* 0x0003e2000c10150a */
[C---:B------:R-:W-:Y:S01]  /*db80*/  LEA R8, P4, R13.reuse, R2, 0x1 ;  /* 0x000000020d087211 */ /* 0x040fe200078808ff */
[----:B0-----:R-:W-:Y:S01]  /*db90*/  VIADD R11, R13, UR4 ;  /* 0x000000040d0b7c36 */ /* 0x001fe20008000000 */
[----:B------:R-:W-:Y:S01]  /*dba0*/  ULDC UR4, c[0x0][0x22c] ;  /* 0x00008b0000047ab9 */ /* 0x000fe20000000800 */
[----:B------:R-:W-:-:S02]  /*dbb0*/  VIADD R7, R6, 0x71 ;  /* 0x0000007106077836 */ /* 0x000fc40000000000 */
[----:B------:R-:W-:Y:S01]  /*dbc0*/  VIADD R12, R11, UR5 ;  /* 0x000000050b0c7c36 */ /* 0x000fe20008000000 */
[----:B------:R-:W-:Y:S01]  /*dbd0*/  ULDC UR5, c[0x0][0x22c] ;  /* 0x00008b0000057ab9 */ /* 0x000fe20000000800 */
[-C--:B-1----:R-:W-:Y:S02]  /*dbe0*/  LEA.HI.X.SX32 R9, R13, R3.reuse, 0x1, P4 ;  /* 0x000000030d097211 */ /* 0x082fe400020f0eff */
[CC--:B------:R-:W-:Y:S02]  /*dbf0*/  LEA R10, P4, R11.reuse, R2.reuse, 0x1 ;  /* 0x000000020b0a7211 */ /* 0x0c0fe400078808ff */
[----:B------:R-:W-:Y:S01]  /*dc00*/  PRMT R5, R42, 0x7632, R5 ;  /* 0x000076322a057816 */ /* 0x000fe20000000005 */
[----:B------:R-:W-:Y:S01]  /*dc10*/  @P6 STG.E.U16 desc[UR10][R8.64], R42 ;  /* 0x0000002a08006986 */ /* 0x000fe2000c10150a */
[----:B------:R-:W-:Y:S02]  /*dc20*/  LEA.HI.X.SX32 R11, R11, R3, 0x1, P4 ;  /* 0x000000030b0b7211 */ /* 0x000fe400020f0eff */
[----:B------:R-:W-:-:S02]  /*dc30*/  LEA R4, P4, R12, R2, 0x1 ;  /* 0x000000020c047211 */ /* 0x000fc400078808ff */
[----:B------:R-:W-:Y:S01]  /*dc40*/  ISETP.LT.AND P6, PT, R7, UR4, !P0 ;  /* 0x0000000407007c0c */ /* 0x000fe2000c7c1270 */
[----:B------:R0:W-:Y:S01]  /*dc50*/  @P3 STG.E.U16 desc[UR10][R10.64], R5 ;  /* 0x000000050a003986 */ /* 0x0001e2000c10150a */
[----:B------:R-:W-:Y:S01]  /*dc60*/  VIADD R7, R6, 0x72 ;  /* 0x0000007206077836 */ /* 0x000fe20000000000 */
[----:B------:R-:W-:Y:S01]  /*dc70*/  ULDC UR4, c[0x0][0x248] ;  /* 0x0000920000047ab9 */ /* 0x000fe20000000800 */
[----:B----4-:R-:W-:-:S03]  /*dc80*/  PRMT R13, R19, 0x7632, R13 ;  /* 0x00007632130d7816 */ /* 0x010fc6000000000d */
[----:B------:R-:W-:Y:S01]  /*dc90*/  ISETP.LT.AND P3, PT, R7, UR5, !P0 ;  /* 0x0000000507007c0c */ /* 0x000fe2000c761270 */
[----:B------:R-:W-:Y:S01]  /*dca0*/  VIADD R7, R6, 0x73 ;  /* 0x0000007306077836 */ /* 0x000fe20000000000 */
[----:B------:R-:W-:Y:S01]  /*dcb0*/  ULDC UR5, c[0x0][0x22c] ;  /* 0x00008b0000057ab9 */ /* 0x000fe20000000800 */
[C---:B0-----:R-:W-:Y:S01]  /*dcc0*/  LEA.HI.X.SX32 R5, R12.reuse, R3, 0x1, P4 ;  /* 0x000000030c057211 */ /* 0x041fe200020f0eff */
[----:B------:R-:W-:Y:S01]  /*dcd0*/  VIADD R12, R12, UR4 ;  /* 0x000000040c0c7c36 */ /* 0x000fe20008000000 */
[----:B------:R-:W-:-:S03]  /*dce0*/  ULDC UR4, c[0x0][0x248] ;  /* 0x0000920000047ab9 */ /* 0x000fc60000000800 */
[----:B------:R0:W-:Y:S01]  /*dcf0*/  @P2 STG.E.U16 desc[UR10][R4.64], R43 ;  /* 0x0000002b04002986 */ /* 0x0001e2000c10150a */
[CC--:B------:R-:W-:Y:S01]  /*dd00*/  LEA R8, P4, R12.reuse, R2.reuse, 0x1 ;  /* 0x000000020c087211 */ /* 0x0c0fe200078808ff */
[----:B------:R-:W-:Y:S01]  /*dd10*/  VIADD R10, R12, UR4 ;  /* 0x000000040c0a7c36 */ /* 0x000fe20008000000 */
[----:B------:R-:W-:Y:S01]  /*dd20*/  ISETP.LT.AND P2, PT, R7, UR5, !P0 ;  /* 0x0000000507007c0c */ /* 0x000fe2000c741270 */
[----:B------:R-:W-:Y:S01]  /*dd30*/  VIADD R7, R6, 0x74 ;  /* 0x0000007406077836 */ /* 0x000fe20000000000 */
[----:B------:R-:W-:Y:S01]  /*dd40*/  LEA.HI.X.SX32 R9, R12, R3, 0x1, P4 ;  /* 0x000000030c097211 */ /* 0x000fe200020f0eff */
[----:B------:R-:W-:Y:S01]  /*dd50*/  ULDC UR4, c[0x0][0x22c] ;  /* 0x00008b0000047ab9 */ /* 0x000fe20000000800 */
[----:B------:R-:W-:Y:S01]  /*dd60*/  ULDC UR5, c[0x0][0x22c] ;  /* 0x00008b0000057ab9 */ /* 0x000fe20000000800 */
[----:B0-----:R-:W-:Y:S02]  /*dd70*/  PRMT R5, R43, 0x7632, R5 ;  /* 0x000076322b057816 */ /* 0x001fe40000000005 */
[----:B------:R-:W-:-:S03]  /*dd80*/  LEA R4, P4, R10, R2, 0x1 ;  /* 0x000000020a047211 */ /* 0x000fc600078808ff */
[----:B------:R0:W-:Y:S01]  /*dd90*/  @P1 STG.E.U16 desc[UR10][R8.64], R5 ;  /* 0x0000000508001986 */ /* 0x0001e2000c10150a */
[----:B------:R-:W-:Y:S01]  /*dda0*/  ISETP.LT.AND P1, PT, R7, UR4, !P0 ;  /* 0x0000000407007c0c */ /* 0x000fe2000c721270 */
[----:B------:R-:W-:Y:S01]  /*ddb0*/  VIADD R7, R6, 0x75 ;  /* 0x0000007506077836 */ /* 0x000fe20000000000 */
[----:B------:R-:W-:Y:S01]  /*ddc0*/  ULDC UR4, c[0x0][0x248] ;  /* 0x0000920000047ab9 */ /* 0x000fe20000000800 */
[----:B0-----:R-:W-:-:S03]  /*ddd0*/  LEA.HI.X.SX32 R5, R10, R3, 0x1, P4 ;  /* 0x000000030a057211 */ /* 0x001fc600020f0eff */
[----:B------:R-:W-:Y:S01]  /*dde0*/  ISETP.LT.AND P4, PT, R7, UR5, !P0 ;  /* 0x0000000507007c0c */ /* 0x000fe2000c781270 */
[----:B------:R-:W-:Y:S01]  /*ddf0*/  VIADD R7, R10, UR4 ;  /* 0x000000040a077c36 */ /* 0x000fe20008000000 */
[----:B------:R-:W-:Y:S01]  /*de00*/  ULDC UR4, c[0x0][0x248] ;  /* 0x0000920000047ab9 */ /* 0x000fe20000000800 */
[----:B------:R0:W-:Y:S01]  /*de10*/  @P5 STG.E.U16 desc[UR10][R4.64], R16 ;  /* 0x0000001004005986 */ /* 0x0001e2000c10150a */
[----:B------:R-:W-:Y:S01]  /*de20*/  ULDC UR5, c[0x0][0x22c] ;  /* 0x00008b0000057ab9 */ /* 0x000fe20000000800 */
[C---:B------:R-:W-:Y:S01]  /*de30*/  VIADD R9, R7.reuse, UR4 ;  /* 0x0000000407097c36 */ /* 0x040fe20008000000 */
[-C--:B------:R-:W-:Y:S01]  /*de40*/  LEA R10, P5, R7, R2.reuse, 0x1 ;  /* 0x00000002070a7211 */ /* 0x080fe200078a08ff */
[----:B------:R-:W-:Y:S02]  /*de50*/  ULDC UR4, c[0x0][0x248] ;  /* 0x0000920000047ab9 */ /* 0x000fe40000000800 */
[----:B------:R-:W-:Y:S01]  /*de60*/  VIADD R12, R9, UR4 ;  /* 0x00000004090c7c36 */ /* 0x000fe20008000000 */
[----:B------:R-:W-:Y:S01]  /*de70*/  LEA.HI.X.SX32 R11, R7, R3, 0x1, P5 ;  /* 0x00000003070b7211 */ /* 0x000fe200028f0eff */
[----:B------:R-:W-:Y:S01]  /*de80*/  VIADD R7, R6, 0x76 ;  /* 0x0000007606077836 */ /* 0x000fe20000000000 */
[----:B------:R-:W-:Y:S01]  /*de90*/  LEA R8, P5, R9, R2, 0x1 ;  /* 0x0000000209087211 */ /* 0x000fe200078a08ff */
[----:B------:R-:W-:Y:S01]  /*dea0*/  ULDC UR4, c[0x0][0x248] ;  /* 0x0000920000047ab9 */ /* 0x000fe20000000800 */
[----:B0-----:R-:W-:-:S02]  /*deb0*/  PRMT R5, R16, 0x7632, R5 ;  /* 0x0000763210057816 */ /* 0x001fc40000000005 */
[-C--:B------:R-:W-:Y:S02]  /*dec0*/  LEA.HI.X.SX32 R9, R9, R3.reuse, 0x1, P5 ;  /* 0x0000000309097211 */ /* 0x080fe400028f0eff */
        /* <DEDUP_REMOVED lines=11> */
[----:B------:R-:W-:Y:S01]  /*df80*/  ULDC UR4, c[0x0][0x248] ;  /* 0x0000920000047ab9 */ /* 0x000fe20000000800 */
[----:B-1----:R-:W-:-:S02]  /*df90*/  PRMT R9, R17, 0x7632, R9 ;  /* 0x0000763211097816 */ /* 0x002fc40000000009 */
[C---:B------:R-:W-:Y:S01]  /*dfa0*/  VIADD R10, R12.reuse, UR4 ;  /* 0x000000040c0a7c36 */ /* 0x040fe20008000000 */
[-C--:B------:R-:W-:Y:S01]  /*dfb0*/  LEA R8, P5, R12, R2.reuse, 0x1 ;  /* 0x000000020c087211 */ /* 0x080fe200078a08ff */
[----:B------:R-:W-:Y:S01]  /*dfc0*/  ULDC UR4, c[0x0][0x22c] ;  /* 0x00008b0000047ab9 */ /* 0x000fe20000000800 */
[C---:B------:R-:W-:Y:S01]  /*dfd0*/  VIADD R17, R6.reuse, 0x7e ;  /* 0x0000007e06117836 */ /* 0x040fe20000000000 */
[----:B------:R0:W-:Y:S01]  /*dfe0*/  @P2 STG.E.U16 desc[UR10][R4.64], R9 ;  /* 0x0000000904002986 */ /* 0x0001e2000c10150a */
[----:B------:R-:W-:Y:S01]  /*dff0*/  ISETP.LT.AND P2, PT, R7, UR5, !P0 ;  /* 0x0000000507007c0c */ /* 0x000fe2000c741270 */
[----:B------:R-:W-:Y:S01]  /*e000*/  VIADD R7, R6, 0x79 ;  /* 0x0000007906077836 */ /* 0x000fe20000000000 */
[----:B------:R-:W-:Y:S01]  /*e010*/  ULDC UR5, c[0x0][0x22c] ;  /* 0x00008b0000057ab9 */ /* 0x000fe20000000800 */
[----:B0-----:R-:W-:Y:S02]  /*e020*/  LEA.HI.X.SX32 R9, R12, R3, 0x1, P5 ;  /* 0x000000030c097211 */ /* 0x001fe400028f0eff */
[----:B------:R-:W-:-:S03]  /*e030*/  LEA R4, P5, R10, R2, 0x1 ;  /* 0x000000020a047211 */ /* 0x000fc600078a08ff */
[----:B------:R0:W-:Y:S01]  /*e040*/  @P1 STG.E.U16 desc[UR10][R8.64], R18 ;  /* 0x0000001208001986 */ /* 0x0001e2000c10150a */
[----:B------:R-:W-:Y:S01]  /*e050*/  ISETP.LT.AND P1, PT, R7, UR4, !P0 ;  /* 0x0000000407007c0c */ /* 0x000fe2000c721270 */
[----:B------:R-:W-:Y:S01]  /*e060*/  ULDC UR4, c[0x0][0x248] ;  /* 0x0000920000047ab9 */ /* 0x000fe20000000800 */
[C---:B------:R-:W-:Y:S01]  /*e070*/  LEA.HI.X.SX32 R5, R10.reuse, R3, 0x1, P5 ;  /* 0x000000030a057211 */ /* 0x040fe200028f0eff */
[----:B------:R-:W-:Y:S01]  /*e080*/  VIADD R12, R10, UR4 ;  /* 0x000000040a0c7c36 */ /* 0x000fe20008000000 */
[----:B------:R-:W-:Y:S01]  /*e090*/  ULDC UR4, c[0x0][0x22c] ;  /* 0x00008b0000047ab9 */ /* 0x000fe20000000800 */
[----:B------:R-:W-:-:S05]  /*e0a0*/  VIADD R7, R6, 0x7a ;  /* 0x0000007a06077836 */ /* 0x000fca0000000000 */
[----:B------:R-:W-:Y:S01]  /*e0b0*/  ISETP.LT.AND P5, PT, R7, UR4, !P0 ;  /* 0x0000000407007c0c */ /* 0x000fe2000c7a1270 */
[----:B------:R-:W-:Y:S01]  /*e0c0*/  ULDC UR4, c[0x0][0x248] ;  /* 0x0000920000047ab9 */ /* 0x000fe20000000800 */
[----:B0-----:R-:W-:-:S05]  /*e0d0*/  PRMT R9, R18, 0x7632, R9 ;  /* 0x0000763212097816 */ /* 0x001fca0000000009 */
[----:B------:R0:W-:Y:S01]  /*e0e0*/  @P4 STG.E.U16 desc[UR10][R4.64], R9 ;  /* 0x0000000904004986 */ /* 0x0001e2000c10150a */
[----:B------:R-:W-:-:S04]  /*e0f0*/  LEA R10, P4, R12, R2, 0x1 ;  /* 0x000000020c0a7211 */ /* 0x000fc800078808ff */
[CC--:B------:R-:W-:Y:S01]  /*e100*/  LEA.HI.X.SX32 R11, R12.reuse, R3.reuse, 0x1, P4 ;  /* 0x000000030c0b7211 */ /* 0x0c0fe200020f0eff */
[----:B------:R-:W-:Y:S01]  /*e110*/  VIADD R12, R12, UR4 ;  /* 0x000000040c0c7c36 */ /* 0x000fe20008000000 */
[----:B------:R-:W-:Y:S01]  /*e120*/  ULDC UR4, c[0x0][0x248] ;  /* 0x0000920000047ab9 */ /* 0x000fe20000000800 */
[----:B------:R-:W-:Y:S01]  /*e130*/  ISETP.LT.AND P4, PT, R0, UR5, !P0 ;  /* 0x0000000500007c0c */ /* 0x000fe2000c781270 */
[----:B------:R-:W-:Y:S01]  /*e140*/  VIADD R0, R6, 0x7c ;  /* 0x0000007c06007836 */ /* 0x000fe20000000000 */
[----:B------:R1:W-:Y:S01]  /*e150*/  @P6 STG.E.U16 desc[UR10][R10.64], R19 ;  /* 0x000000130a006986 */ /* 0x0003e2000c10150a */
[C---:B------:R-:W-:Y:S01]  /*e160*/  VIADD R7, R12.reuse, UR4 ;  /* 0x000000040c077c36 */ /* 0x040fe20008000000 */
[CC--:B0-----:R-:W-:Y:S01]  /*e170*/  LEA R4, P6, R12.reuse, R2.reuse, 0x1 ;  /* 0x000000020c047211 */ /* 0x0c1fe200078c08ff */
[----:B------:R-:W-:Y:S01]  /*e180*/  ULDC UR5, c[0x0][0x248] ;  /* 0x0000920000057ab9 */ /* 0x000fe20000000800 */
[----:B------:R-:W-:Y:S02]  /*e190*/  ULDC UR4, c[0x0][0x22c] ;  /* 0x00008b0000047ab9 */ /* 0x000fe40000000800 */
[----:B------:R-:W-:Y:S01]  /*e1a0*/  LEA.HI.X.SX32 R5, R12, R3, 0x1, P6 ;  /* 0x000000030c057211 */ /* 0x000fe200030f0eff */
[C---:B------:R-:W-:Y:S01]  /*e1b0*/  VIADD R12, R7.reuse, UR5 ;  /* 0x00000005070c7c36 */ /* 0x040fe20008000000 */
[----:B------:R-:W-:Y:S01]  /*e1c0*/  LEA R8, P6, R7, R2, 0x1 ;  /* 0x0000000207087211 */ /* 0x000fe200078c08ff */
[----:B------:R-:W-:-:S02]  /*e1d0*/  ULDC UR5, c[0x0][0x248] ;  /* 0x0000920000057ab9 */ /* 0x000fc40000000800 */
[----:B------:R0:W-:Y:S01]  /*e1e0*/  @P3 STG.E.U16 desc[UR10][R4.64], R13 ;  /* 0x0000000d04003986 */ /* 0x0001e2000c10150a */
[----:B------:R-:W-:Y:S01]  /*e1f0*/  ISETP.LT.AND P3, PT, R0, UR4, !P0 ;  /* 0x0000000400007c0c */ /* 0x000fe2000c761270 */
[----:B------:R-:W-:Y:S01]  /*e200*/  VIADD R0, R6, 0x7d ;  /* 0x0000007d06007836 */ /* 0x000fe20000000000 */
[----:B------:R-:W-:Y:S01]  /*e210*/  LEA.HI.X.SX32 R9, R7, R3, 0x1, P6 ;  /* 0x0000000307097211 */ /* 0x000fe200030f0eff */
[----:B------:R-:W-:Y:S01]  /*e220*/  ULDC UR4, c[0x0][0x22c] ;  /* 0x00008b0000047ab9 */ /* 0x000fe20000000800 */
[----:B-1----:R-:W-:-:S03]  /*e230*/  LEA R10, P6, R12, R2, 0x1 ;  /* 0x000000020c0a7211 */ /* 0x002fc600078c08ff */
[----:B------:R-:W-:Y:S01]  /*e240*/  @P2 STG.E.U16 desc[UR10][R8.64], R20 ;  /* 0x0000001408002986 */ /* 0x000fe2000c10150a */
[----:B------:R-:W-:Y:S01]  /*e250*/  ISETP.LT.AND P2, PT, R0, UR4, !P0 ;  /* 0x0000000400007c0c */ /* 0x000fe2000c741270 */
[----:B------:R-:W-:Y:S01]  /*e260*/  ULDC UR4, c[0x0][0x248] ;  /* 0x0000920000047ab9 */ /* 0x000fe20000000800 */
[C---:B------:R-:W-:Y:S01]  /*e270*/  LEA.HI.X.SX32 R11, R12.reuse, R3, 0x1, P6 ;  /* 0x000000030c0b7211 */ /* 0x040fe200030f0eff */
[----:B------:R-:W-:Y:S01]  /*e280*/  VIADD R12, R12, UR4 ;  /* 0x000000040c0c7c36 */ /* 0x000fe20008000000 */
[----:B------:R-:W-:Y:S01]  /*e290*/  ULDC UR4, c[0x0][0x248] ;  /* 0x0000920000047ab9 */ /* 0x000fe20000000800 */
[----:B0-----:R-:W-:Y:S01]  /*e2a0*/  PRMT R5, R20, 0x7632, R5 ;  /* 0x0000763214057816 */ /* 0x001fe20000000005 */
[----:B------:R-:W-:Y:S02]  /*e2b0*/  VIADD R0, R6, 0x7f ;  /* 0x0000007f06007836 */ /* 0x000fe40000000000 */
[C---:B------:R-:W-:Y:S01]  /*e2c0*/  VIADD R7, R12.reuse, UR4 ;  /* 0x000000040c077c36 */ /* 0x040fe20008000000 */
[----:B------:R-:W-:Y:S01]  /*e2d0*/  ULDC UR4, c[0x0][0x248] ;  /* 0x0000920000047ab9 */ /* 0x000fe20000000800 */
[----:B------:R0:W-:Y:S01]  /*e2e0*/  @P1 STG.E.U16 desc[UR10][R10.64], R5 ;  /* 0x000000050a001986 */ /* 0x0001e2000c10150a */
[----:B------:R-:W-:Y:S01]  /*e2f0*/  LEA R4, P1, R12, R2, 0x1 ;  /* 0x000000020c047211 */ /* 0x000fe200078208ff */
[----:B------:R-:W-:Y:S01]  /*e300*/  VIADD R13, R7, UR5 ;  /* 0x00000005070d7c36 */ /* 0x000fe20008000000 */
[----:B------:R-:W-:-:S03]  /*e310*/  ULDC UR5, c[0x0][0x248] ;  /* 0x0000920000057ab9 */ /* 0x000fc60000000800 */
[----:B------:R-:W-:-:S04]  /*e320*/  VIADD R14, R13, UR6 ;  /* 0x000000060d0e7c36 */ /* 0x000fc80008000000 */
[----:B------:R-:W-:Y:S01]  /*e330*/  VIADD R15, R14, UR4 ;  /* 0x000000040e0f7c36 */ /* 0x000fe20008000000 */
[----:B------:R-:W-:Y:S01]  /*e340*/  ULDC UR4, c[0x0][0x22c] ;  /* 0x00008b0000047ab9 */ /* 0x000fe20000000800 */
[-C--:B0-----:R-:W-:Y:S02]  /*e350*/  LEA.HI.X.SX32 R5, R12, R3.reuse, 0x1, P1 ;  /* 0x000000030c057211 */ /* 0x081fe400008f0eff */
[-C--:B------:R-:W-:Y:S01]  /*e360*/  LEA R8, P1, R7, R2.reuse, 0x1 ;  /* 0x0000000207087211 */ /* 0x080fe200078208ff */
[----:B------:R-:W-:Y:S01]  /*e370*/  VIADD R16, R15, UR5 ;  /* 0x000000050f107c36 */ /* 0x000fe20008000000 */
[-C--:B------:R-:W-:Y:S01]  /*e380*/  LEA R10, P6, R13, R2.reuse, 0x1 ;  /* 0x000000020d0a7211 */ /* 0x080fe200078c08ff */
[----:B------:R0:W-:Y:S01]  /*e390*/  @P5 STG.E.U16 desc[UR10][R4.64], R21 ;  /* 0x0000001504005986 */ /* 0x0001e2000c10150a */
[----:B------:R-:W-:Y:S02]  /*e3a0*/  LEA.HI.X.SX32 R9, R7, R3, 0x1, P1 ;  /* 0x0000000307097211 */ /* 0x000fe400008f0eff */
[----:B------:R-:W-:-:S02]  /*e3b0*/  LEA R12, P1, R15, R2, 0x1 ;  /* 0x000000020f0c7211 */ /* 0x000fc400078208ff */
[-C--:B------:R-:W-:Y:S02]  /*e3c0*/  LEA.HI.X.SX32 R11, R13, R3.reuse, 0x1, P6 ;  /* 0x000000030d0b7211 */ /* 0x080fe400030f0eff */
[----:B------:R-:W-:Y:S02]  /*e3d0*/  LEA.HI.X.SX32 R13, R15, R3, 0x1, P1 ;  /* 0x000000030f0d7211 */ /* 0x000fe400008f0eff */
[----:B------:R-:W-:Y:S02]  /*e3e0*/  ISETP.LT.AND P1, PT, R17, UR7, !P0 ;  /* 0x0000000711007c0c */ /* 0x000fe4000c721270 */
[----:B------:R-:W-:Y:S02]  /*e3f0*/  ISETP.LT.AND P0, PT, R0, UR4, !P0 ;  /* 0x0000000400007c0c */ /* 0x000fe4000c701270 */
[----:B------:R-:W-:Y:S02]  /*e400*/  LEA R6, P6, R14, R2, 0x1 ;  /* 0x000000020e067211 */ /* 0x000fe400078c08ff */
[----:B------:R-:W-:-:S02]  /*e410*/  PRMT R0, R21, 0x7632, R0 ;  /* 0x0000763215007816 */ /* 0x000fc40000000000 */
[----:B------:R-:W-:Y:S02]  /*e420*/  LEA.HI.X.SX32 R7, R14, R3, 0x1, P6 ;  /* 0x000000030e077211 */ /* 0x000fe400030f0eff */
[----:B0-----:R-:W-:Y:S01]  /*e430*/  PRMT R5, R22, 0x7632, R5 ;  /* 0x0000763216057816 */ /* 0x001fe20000000005 */
[----:B------:R0:W-:Y:S01]  /*e440*/  @P4 STG.E.U16 desc[UR10][R8.64], R0 ;  /* 0x0000000008004986 */ /* 0x0001e2000c10150a */
[----:B------:R-:W-:-:S03]  /*e450*/  LEA R2, P6, R16, R2, 0x1 ;  /* 0x0000000210027211 */ /* 0x000fc600078c08ff */
[----:B------:R0:W-:Y:S01]  /*e460*/  @P3 STG.E.U16 desc[UR10][R10.64], R22 ;  /* 0x000000160a003986 */ /* 0x0001e2000c10150a */
[----:B------:R-:W-:-:S03]  /*e470*/  LEA.HI.X.SX32 R3, R16, R3, 0x1, P6 ;  /* 0x0000000310037211 */ /* 0x000fc600030f0eff */
[----:B------:R0:W-:Y:S04]  /*e480*/  @P2 STG.E.U16 desc[UR10][R6.64], R5 ;  /* 0x0000000506002986 */ /* 0x0001e8000c10150a */
[----:B------:R0:W-:Y:S01]  /*e490*/  @P1 STG.E.U16 desc[UR10][R12.64], R23 ;  /* 0x000000170c001986 */ /* 0x0001e2000c10150a */
[----:B------:R-:W-:Y:S05]  /*e4a0*/  @!P0 EXIT ;  /* 0x000000000000894d */ /* 0x000fea0003800000 */
[----:B0-----:R-:W-:-:S05]  /*e4b0*/  PRMT R23, R23, 0x7632, R23 ;  /* 0x0000763217177816 */ /* 0x001fca0000000017 */
[----:B------:R-:W-:Y:S01]  /*e4c0*/  STG.E.U16 desc[UR10][R2.64], R23 ;  /* 0x0000001702007986 */ /* 0x000fe2000c10150a */
[----:B------:R-:W-:Y:S05]  /*e4d0*/  EXIT ;  /* 0x000000000000794d */ /* 0x000fea0003800000 */
.L_x_2:
[----:B------:R-:W-:-:S00]  /*e4e0*/  BRA `(.L_x_2) ;  /* 0xfffffffc00fc7947 */ /* 0x000fc0000383ffff */
[----:B------:R-:W-:-:S00]  /*e4f0*/  NOP ;  /* 0x0000000000007918 */ /* 0x000fc00000000000 */
        /* <DEDUP_REMOVED lines=8> */
.L_x_3:


//--------------------- .nv.shared.matmul_kernel  --------------------------
	.section	.nv.shared.matmul_kernel,"aw",@nobits
	.sectionflags	@""
	.align	16
	.zero		1024


//--------------------- .nv.shared.reserved.0     --------------------------
	.section	.nv.shared.reserved.0,"aw",@nobits
	.weak		__nv_reservedSMEM_offset_0_alias
	.size		__nv_reservedSMEM_offset_0_alias, 0, 0
	.other		__nv_reservedSMEM_offset_0_alias,@"STO_CUDA_RESERVED_SHARED STV_DEFAULT"
__nv_reservedSMEM_offset_0_alias:
	.zero		0


//--------------------- .nv.constant0.matmul_kernel --------------------------
	.section	.nv.constant0.matmul_kernel,"a",@progbits
	.sectionflags	@""
	.align	4
.nv.constant0.matmul_kernel:
	.zero		608


//--------------------- SYMBOLS --------------------------

	.type		.nv.reservedSmem.offset0,@object
	.size		.nv.reservedSmem.offset0,0x4
